	.target	sm_90a

	.elftype	@"ET_EXEC"


//--------------------- .note.nv.tkinfo           --------------------------
	.section	.note.nv.tkinfo,"",@"SHT_NOTE"
	.sectionflags	@"SHF_NOTE_NV_TKINFO"
	.tkinfo
        /*0018*/ 	.word	0x00000002
        /*0030*/ 	.string	""
        /*0030*/ 	.string	"ptxas"
        /*0030*/ 	.string	"Cuda compilation tools, release 13.0, V13.0.88"
        /*0030*/ 	.string	"Build cuda_13.0.r13.0/compiler.36424714_0"
        /*0030*/ 	.string	"-arch sm_90a -m 64 "



//--------------------- .note.nv.cuinfo           --------------------------
	.section	.note.nv.cuinfo,"",@"SHT_NOTE"
	.sectionflags	@"SHF_NOTE_NV_CUINFO"
        /*0018*/ 	.short	0x0002
        /*001a*/ 	.short	0x005a
        /*001c*/ 	.short	0x0082
	.zero		2


//--------------------- .nv.info                  --------------------------
	.section	.nv.info,"",@"SHT_CUDA_INFO"
	.align	4


	//----- nvinfo : EIATTR_REGCOUNT
	.align		4
        /*0000*/ 	.byte	0x04, 0x2f
        /*0002*/ 	.short	(.L_15 - .L_14)
	.align		4
.L_14:
        /*0004*/ 	.word	index@(_ZN7cutlass13device_kernelINS_4gemm6kernel13GemmUniversalIN4cute5tupleIJiiiiEEENS1_10collective13CollectiveMmaINS1_34MainloopSm90TmaGmmaWarpSpecializedILi3ENS5_IJNS4_1CILi1EEESB_SB_EEENS1_32KernelTmaWarpSpecializedPingpongEEENS5_IJNSA_ILi64EEENSA_ILi176EEENSA_ILi128EEEEEENS_6half_tENS5_IJlSB_lEEESJ_SK_NS4_8TiledMMAINS4_8MMA_AtomIJNS4_4SM904GMMA25MMA_64x16x16_F32F16F16_SSILNSO_5MajorE0ELSQ_0ELNSO_7ScaleInE1ELSR_1EEEEEENS4_6LayoutISC_NS5_IJNSA_ILi0EEESV_SV_EEEEENS5_IJNS4_10UnderscoreESY_SY_EEEEENS4_13SM90_TMA_LOADENS4_14ComposedLayoutINS4_7SwizzleILi3ELi4ELi3EEENS4_18smem_ptr_flag_bitsILi16EEENSU_INS5_IJNSA_ILi8EEESF_EEENS5_IJSF_SB_EEEEEEEvNS4_8identityES11_S1B_vS1C_EENS_8epilogue10collective6detail29Sm90TmaWarpSpecializedAdapterINS1F_15DefaultEpilogueISJ_SK_SK_NS1E_6thread17LinearCombinationISJ_Li1EffLNS1J_9ScaleType4KindE0ELNS_15FloatRoundStyleE2ESJ_EENS1_15EpilogueDefaultEEEEEvvEEEEvNT_6ParamsE)
        /*0008*/ 	.word	0x000000a8


	//----- nvinfo : EIATTR_FRAME_SIZE
	.align		4
.L_15:
        /*000c*/ 	.byte	0x04, 0x11
        /*000e*/ 	.short	(.L_17 - .L_16)
	.align		4
.L_16:
        /*0010*/ 	.word	index@(_ZN7cutlass13device_kernelINS_4gemm6kernel13GemmUniversalIN4cute5tupleIJiiiiEEENS1_10collective13CollectiveMmaINS1_34MainloopSm90TmaGmmaWarpSpecializedILi3ENS5_IJNS4_1CILi1EEESB_SB_EEENS1_32KernelTmaWarpSpecializedPingpongEEENS5_IJNSA_ILi64EEENSA_ILi176EEENSA_ILi128EEEEEENS_6half_tENS5_IJlSB_lEEESJ_SK_NS4_8TiledMMAINS4_8MMA_AtomIJNS4_4SM904GMMA25MMA_64x16x16_F32F16F16_SSILNSO_5MajorE0ELSQ_0ELNSO_7ScaleInE1ELSR_1EEEEEENS4_6LayoutISC_NS5_IJNSA_ILi0EEESV_SV_EEEEENS5_IJNS4_10UnderscoreESY_SY_EEEEENS4_13SM90_TMA_LOADENS4_14ComposedLayoutINS4_7SwizzleILi3ELi4ELi3EEENS4_18smem_ptr_flag_bitsILi16EEENSU_INS5_IJNSA_ILi8EEESF_EEENS5_IJSF_SB_EEEEEEEvNS4_8identityES11_S1B_vS1C_EENS_8epilogue10collective6detail29Sm90TmaWarpSpecializedAdapterINS1F_15DefaultEpilogueISJ_SK_SK_NS1E_6thread17LinearCombinationISJ_Li1EffLNS1J_9ScaleType4KindE0ELNS_15FloatRoundStyleE2ESJ_EENS1_15EpilogueDefaultEEEEEvvEEEEvNT_6ParamsE)
        /*0014*/ 	.word	0x00000008


	//----- nvinfo : EIATTR_MIN_STACK_SIZE
	.align		4
.L_17:
        /*0018*/ 	.byte	0x04, 0x12
        /*001a*/ 	.short	(.L_19 - .L_18)
	.align		4
.L_18:
        /*001c*/ 	.word	index@(_ZN7cutlass13device_kernelINS_4gemm6kernel13GemmUniversalIN4cute5tupleIJiiiiEEENS1_10collective13CollectiveMmaINS1_34MainloopSm90TmaGmmaWarpSpecializedILi3ENS5_IJNS4_1CILi1EEESB_SB_EEENS1_32KernelTmaWarpSpecializedPingpongEEENS5_IJNSA_ILi64EEENSA_ILi176EEENSA_ILi128EEEEEENS_6half_tENS5_IJlSB_lEEESJ_SK_NS4_8TiledMMAINS4_8MMA_AtomIJNS4_4SM904GMMA25MMA_64x16x16_F32F16F16_SSILNSO_5MajorE0ELSQ_0ELNSO_7ScaleInE1ELSR_1EEEEEENS4_6LayoutISC_NS5_IJNSA_ILi0EEESV_SV_EEEEENS5_IJNS4_10UnderscoreESY_SY_EEEEENS4_13SM90_TMA_LOADENS4_14ComposedLayoutINS4_7SwizzleILi3ELi4ELi3EEENS4_18smem_ptr_flag_bitsILi16EEENSU_INS5_IJNSA_ILi8EEESF_EEENS5_IJSF_SB_EEEEEEEvNS4_8identityES11_S1B_vS1C_EENS_8epilogue10collective6detail29Sm90TmaWarpSpecializedAdapterINS1F_15DefaultEpilogueISJ_SK_SK_NS1E_6thread17LinearCombinationISJ_Li1EffLNS1J_9ScaleType4KindE0ELNS_15FloatRoundStyleE2ESJ_EENS1_15EpilogueDefaultEEEEEvvEEEEvNT_6ParamsE)
        /*0020*/ 	.word	0x00000008
.L_19:


//--------------------- .nv.compat                --------------------------
	.section	.nv.compat,"",@"SHT_CUDA_COMPAT_INFO"
	.align	4
        /*0000*/ 	.byte	0x02, 0x09, 0x01, 0x00, 0x02, 0x02, 0x04, 0x00, 0x02, 0x05, 0x05, 0x00, 0x03, 0x07, 0x01, 0x01
        /*0010*/ 	.byte	0x02, 0x03, 0x01, 0x00, 0x02, 0x06, 0x01, 0x00, 0x04, 0x0b, 0x08, 0x00, 0x00, 0x00, 0x00, 0x00
        /*0020*/ 	.byte	0x00, 0x00, 0x00, 0x00


//--------------------- .nv.info._ZN7cutlass13device_kernelINS_4gemm6kernel13GemmUniversalIN4cute5tupleIJiiiiEEENS1_10collective13CollectiveMmaINS1_34MainloopSm90TmaGmmaWarpSpecializedILi3ENS5_IJNS4_1CILi1EEESB_SB_EEENS1_32KernelTmaWarpSpecializedPingpongEEENS5_IJNSA_ILi64EEENSA_ILi176EEENSA_ILi128EEEEEENS_6half_tENS5_IJlSB_lEEESJ_SK_NS4_8TiledMMAINS4_8MMA_AtomIJNS4_4SM904GMMA25MMA_64x16x16_F32F16F16_SSILNSO_5MajorE0ELSQ_0ELNSO_7ScaleInE1ELSR_1EEEEEENS4_6LayoutISC_NS5_IJNSA_ILi0EEESV_SV_EEEEENS5_IJNS4_10UnderscoreESY_SY_EEEEENS4_13SM90_TMA_LOADENS4_14ComposedLayoutINS4_7SwizzleILi3ELi4ELi3EEENS4_18smem_ptr_flag_bitsILi16EEENSU_INS5_IJNSA_ILi8EEESF_EEENS5_IJSF_SB_EEEEEEEvNS4_8identityES11_S1B_vS1C_EENS_8epilogue10collective6detail29Sm90TmaWarpSpecializedAdapterINS1F_15DefaultEpilogueISJ_SK_SK_NS1E_6thread17LinearCombinationISJ_Li1EffLNS1J_9ScaleType4KindE0ELNS_15FloatRoundStyleE2ESJ_EENS1_15EpilogueDefaultEEEEEvvEEEEvNT_6ParamsE --------------------------
	.section	.nv.info._ZN7cutlass13device_kernelINS_4gemm6kernel13GemmUniversalIN4cute5tupleIJiiiiEEENS1_10collective13CollectiveMmaINS1_34MainloopSm90TmaGmmaWarpSpecializedILi3ENS5_IJNS4_1CILi1EEESB_SB_EEENS1_32KernelTmaWarpSpecializedPingpongEEENS5_IJNSA_ILi64EEENSA_ILi176EEENSA_ILi128EEEEEENS_6half_tENS5_IJlSB_lEEESJ_SK_NS4_8TiledMMAINS4_8MMA_AtomIJNS4_4SM904GMMA25MMA_64x16x16_F32F16F16_SSILNSO_5MajorE0ELSQ_0ELNSO_7ScaleInE1ELSR_1EEEEEENS4_6LayoutISC_NS5_IJNSA_ILi0EEESV_SV_EEEEENS5_IJNS4_10UnderscoreESY_SY_EEEEENS4_13SM90_TMA_LOADENS4_14ComposedLayoutINS4_7SwizzleILi3ELi4ELi3EEENS4_18smem_ptr_flag_bitsILi16EEENSU_INS5_IJNSA_ILi8EEESF_EEENS5_IJSF_SB_EEEEEEEvNS4_8identityES11_S1B_vS1C_EENS_8epilogue10collective6detail29Sm90TmaWarpSpecializedAdapterINS1F_15DefaultEpilogueISJ_SK_SK_NS1E_6thread17LinearCombinationISJ_Li1EffLNS1J_9ScaleType4KindE0ELNS_15FloatRoundStyleE2ESJ_EENS1_15EpilogueDefaultEEEEEvvEEEEvNT_6ParamsE,"",@"SHT_CUDA_INFO"
	.sectionflags	@""
	.align	4


	//----- nvinfo : EIATTR_CUDA_API_VERSION
	.align		4
        /*0000*/ 	.byte	0x04, 0x37
        /*0002*/ 	.short	(.L_21 - .L_20)
.L_20:
        /*0004*/ 	.word	0x00000082


	//----- nvinfo : EIATTR_KPARAM_INFO
	.align		4
.L_21:
        /*0008*/ 	.byte	0x04, 0x17
        /*000a*/ 	.short	(.L_23 - .L_22)
.L_22:
        /*000c*/ 	.word	0x00000000
        /*0010*/ 	.short	0x0000
        /*0012*/ 	.short	0x0070
        /*0014*/ 	.byte	0x00, 0xf0, 0x01, 0x10


	//----- nvinfo : EIATTR_SPARSE_MMA_MASK
	.align		4
.L_23:
        /*0018*/ 	.byte	0x03, 0x50
        /*001a*/ 	.short	0x0000


	//----- nvinfo : EIATTR_MAXREG_COUNT
	.align		4
        /*001c*/ 	.byte	0x03, 0x1b
        /*001e*/ 	.short	0x00a8


	//----- nvinfo : EIATTR_NUM_BARRIERS
	.align		4
        /*0020*/ 	.byte	0x02, 0x4c
        /*0022*/ 	.byte	0x01
	.zero		1


	//----- nvinfo : EIATTR_EXTERNS
	.align		4
        /*0024*/ 	.byte	0x04, 0x0f
        /*0026*/ 	.short	(.L_25 - .L_24)


	//   ....[0]....
	.align		4
.L_24:
        /*0028*/ 	.word	index@(__assertfail)


	//----- nvinfo : EIATTR_ANNOTATIONS
	.align		4
.L_25:
        /*002c*/ 	.byte	0x04, 0x55
        /*002e*/ 	.short	(.L_27 - .L_26)


	//   ....[0]....
.L_26:
        /*0030*/ 	.word	0x00000001
        /*0034*/ 	.byte	0xb0, 0x0a, 0x00, 0x00, 0x01, 0x00, 0x00, 0x00, 0x60, 0xbc, 0x00, 0x00, 0x01, 0x00, 0x00, 0x00
        /*0044*/ 	.byte	0x30, 0xc9, 0x00, 0x00


	//----- nvinfo : EIATTR_MERCURY_ISA_VERSION
	.align		4
.L_27:
        /*0048*/ 	.byte	0x03, 0x5f
        /*004a*/ 	.short	0x0101


	//----- nvinfo : EIATTR_INT_WARP_WIDE_INSTR_OFFSETS
	.align		4
        /*004c*/ 	.byte	0x04, 0x31
        /*004e*/ 	.short	(.L_29 - .L_28)


	//   ....[0]....
.L_28:
        /*0050*/ 	.word	0x000003c0


	//   ....[1]....
        /*0054*/ 	.word	0x000003e0


	//   ....[2]....
        /*0058*/ 	.word	0x00000460


	//   ....[3]....
        /*005c*/ 	.word	0x00000470


	//   ....[4]....
        /*0060*/ 	.word	0x00000480


	//   ....[5]....
        /*0064*/ 	.word	0x000004a0


	//   ....[6]....
        /*0068*/ 	.word	0x00000530


	//   ....[7]....
        /*006c*/ 	.word	0x00000550


	//----- nvinfo : EIATTR_COOP_GROUP_MASK_REGIDS
	.align		4
.L_29:
        /*0070*/ 	.byte	0x04, 0x29
        /*0072*/ 	.short	(.L_31 - .L_30)


	//   ....[0]....
.L_30:
        /*0074*/ 	.word	0xffffffff


	//   ....[1]....
        /*0078*/ 	.word	0xffffffff


	//   ....[2]....
        /*007c*/ 	.word	0xffffffff


	//   ....[3]....
        /*0080*/ 	.word	0xffffffff


	//   ....[4]....
        /*0084*/ 	.word	0xffffffff


	//   ....[5]....
        /*0088*/ 	.word	0xffffffff


	//----- nvinfo : EIATTR_COOP_GROUP_INSTR_OFFSETS
	.align		4
.L_31:
        /*008c*/ 	.byte	0x04, 0x28
        /*008e*/ 	.short	(.L_33 - .L_32)


	//   ....[0]....
.L_32:
        /*0090*/ 	.word	0x00000070


	//   ....[1]....
        /*0094*/ 	.word	0x00000080


	//   ....[2]....
        /*0098*/ 	.word	0x00000140


	//   ....[3]....
        /*009c*/ 	.word	0x000002b0


	//   ....[4]....
        /*00a0*/ 	.word	0x000002f0


	//   ....[5]....
        /*00a4*/ 	.word	0x00000340


	//----- nvinfo : EIATTR_REG_RECONFIG
	.align		4
.L_33:
        /*00a8*/ 	.byte	0x01, 0x54
	.zero		2


	//----- nvinfo : EIATTR_SYSCALL_OFFSETS
	.align		4
        /*00ac*/ 	.byte	0x04, 0x46
        /*00ae*/ 	.short	(.L_35 - .L_34)


	//   ....[0]....
.L_34:
        /*00b0*/ 	.word	0x00001560


	//----- nvinfo : EIATTR_MBARRIER_INSTR_OFFSETS
	.align		4
.L_35:
        /*00b4*/ 	.byte	0x04, 0x39
        /*00b6*/ 	.short	(.L_37 - .L_36)


	//   ....[0]....
.L_36:
        /*00b8*/ 	.word	0x00000240
        /*00bc*/ 	.word	0x000000ff
        /*00c0*/ 	.word	0x00000000
        /*00c4*/ 	.short	0x0100
        /*00c6*/ 	.byte	0x08
	.zero		1


	//   ....[1]....
        /*00c8*/ 	.word	0x00000250
        /*00cc*/ 	.word	0x000000ff
        /*00d0*/ 	.word	0x00000018
        /*00d4*/ 	.short	0x0100
        /*00d6*/ 	.byte	0x08
	.zero		1


	//   ....[2]....
        /*00d8*/ 	.word	0x00000260
        /*00dc*/ 	.word	0x000000ff
        /*00e0*/ 	.word	0x00000008
        /*00e4*/ 	.short	0x0100
        /*00e6*/ 	.byte	0x08
	.zero		1


	//   ....[3]....
        /*00e8*/ 	.word	0x00000270
        /*00ec*/ 	.word	0x000000ff
        /*00f0*/ 	.word	0x00000020
        /*00f4*/ 	.short	0x0100
        /*00f6*/ 	.byte	0x08
	.zero		1


	//   ....[4]....
        /*00f8*/ 	.word	0x00000280
        /*00fc*/ 	.word	0x000000ff
        /*0100*/ 	.word	0x00000010
        /*0104*/ 	.short	0x0100
        /*0106*/ 	.byte	0x08
	.zero		1


	//   ....[5]....
        /*0108*/ 	.word	0x00000290
        /*010c*/ 	.word	0x000000ff
        /*0110*/ 	.word	0x00000028
        /*0114*/ 	.short	0x0100
        /*0116*/ 	.byte	0x08
	.zero		1


	//   ....[6]....
        /*0118*/ 	.word	0x00000590
        /*011c*/ 	.word	0x000000ff
        /*0120*/ 	.word	0x00000060
        /*0124*/ 	.short	0x0100
        /*0126*/ 	.byte	0x08
	.zero		1


	//   ....[7]....
        /*0128*/ 	.word	0x00000600
        /*012c*/ 	.word	0x000000ff
        /*0130*/ 	.word	0x00000068
        /*0134*/ 	.short	0x0100
        /*0136*/ 	.byte	0x08
	.zero		1


	//   ....[8]....
        /*0138*/ 	.word	0x00000620
        /*013c*/ 	.word	0x000000ff
        /*0140*/ 	.word	0x00000040
        /*0144*/ 	.short	0x0100
        /*0146*/ 	.byte	0x09
	.zero		1


	//   ....[9]....
        /*0148*/ 	.word	0x00000630
        /*014c*/ 	.word	0x000000ff
        /*0150*/ 	.word	0x00000048
        /*0154*/ 	.short	0x0100
        /*0156*/ 	.byte	0x09
	.zero		1


	//   ....[10]....
        /*0158*/ 	.word	0x00000640
        /*015c*/ 	.word	0x000000ff
        /*0160*/ 	.word	0x00000050
        /*0164*/ 	.short	0x0100
        /*0166*/ 	.byte	0x09
	.zero		1


	//   ....[11]....
        /*0168*/ 	.word	0x00000650
        /*016c*/ 	.word	0x000000ff
        /*0170*/ 	.word	0x00000058
        /*0174*/ 	.short	0x0100
        /*0176*/ 	.byte	0x09
	.zero		1


	//   ....[12]....
        /*0178*/ 	.word	0x00001440
        /*017c*/ 	.word	0x00000079
        /*0180*/ 	.word	0x00000000
        /*0184*/ 	.short	0x010a
        /*0186*/ 	.byte	0x29
	.zero		1


	//   ....[13]....
        /*0188*/ 	.word	0x000015e0
        /*018c*/ 	.word	0x00000003
        /*0190*/ 	.word	0x00000000
        /*0194*/ 	.short	0x010a
        /*0196*/ 	.byte	0x3f
	.zero		1


	//   ....[14]....
        /*0198*/ 	.word	0x00001640
        /*019c*/ 	.word	0x00000003
        /*01a0*/ 	.word	0x00000000
        /*01a4*/ 	.short	0x010a
        /*01a6*/ 	.byte	0x3f
	.zero		1


	//   ....[15]....
        /*01a8*/ 	.word	0x00003a80
        /*01ac*/ 	.word	0x000000ff
        /*01b0*/ 	.word	0x00000000
        /*01b4*/ 	.short	0x010a
        /*01b6*/ 	.byte	0x08
	.zero		1


	//   ....[16]....
        /*01b8*/ 	.word	0x00003ac0
        /*01bc*/ 	.word	0x000000ff
        /*01c0*/ 	.word	0x00000000
        /*01c4*/ 	.short	0x010a
        /*01c6*/ 	.byte	0x08
	.zero		1


	//   ....[17]....
        /*01c8*/ 	.word	0x00005ce0
        /*01cc*/ 	.word	0x000000ff
        /*01d0*/ 	.word	0x00000000
        /*01d4*/ 	.short	0x0101
        /*01d6*/ 	.byte	0x08
	.zero		1


	//   ....[18]....
        /*01d8*/ 	.word	0x00005dd0
        /*01dc*/ 	.word	0x00000078
        /*01e0*/ 	.word	0x00000000
        /*01e4*/ 	.short	0x0101
        /*01e6*/ 	.byte	0x2a
	.zero		1


	//   ....[19]....
        /*01e8*/ 	.word	0x00005ea0
        /*01ec*/ 	.word	0x000000ff
        /*01f0*/ 	.word	0x00000000
        /*01f4*/ 	.short	0x0101
        /*01f6*/ 	.byte	0x06
	.zero		1


	//   ....[20]....
        /*01f8*/ 	.word	0x00005f50
        /*01fc*/ 	.word	0x00000079
        /*0200*/ 	.word	0x00000010
        /*0204*/ 	.short	0x010a
        /*0206*/ 	.byte	0x29
	.zero		1


	//   ....[21]....
        /*0208*/ 	.word	0x0000bc80
        /*020c*/ 	.word	0x00000076
        /*0210*/ 	.word	0x00000000
        /*0214*/ 	.short	0x0101
        /*0216*/ 	.byte	0x2a
	.zero		1


	//   ....[22]....
        /*0218*/ 	.word	0x0000c5e0
        /*021c*/ 	.word	0x0000000a
        /*0220*/ 	.word	0x00000018
        /*0224*/ 	.short	0x010a
        /*0226*/ 	.byte	0x3f
	.zero		1


	//   ....[23]....
        /*0228*/ 	.word	0x0000ca40
        /*022c*/ 	.word	0x00000005
        /*0230*/ 	.word	0x00000068
        /*0234*/ 	.short	0x0101
        /*0236*/ 	.byte	0x3f
	.zero		1


	//   ....[24]....
        /*0238*/ 	.word	0x0000d1c0
        /*023c*/ 	.word	0x00000009
        /*0240*/ 	.word	0x00000000
        /*0244*/ 	.short	0x010a
        /*0246*/ 	.byte	0x3f
	.zero		1


	//   ....[25]....
        /*0248*/ 	.word	0x0000d240
        /*024c*/ 	.word	0x00000006
        /*0250*/ 	.word	0x00000000
        /*0254*/ 	.short	0x010a
        /*0256*/ 	.byte	0x3f
	.zero		1


	//   ....[26]....
        /*0258*/ 	.word	0x0000d2d0
        /*025c*/ 	.word	0x00000003
        /*0260*/ 	.word	0x00000000
        /*0264*/ 	.short	0x010a
        /*0266*/ 	.byte	0x3f
	.zero		1


	//   ....[27]....
        /*0268*/ 	.word	0x0000d330
        /*026c*/ 	.word	0x00000077
        /*0270*/ 	.word	0x00000000
        /*0274*/ 	.short	0x010a
        /*0276*/ 	.byte	0x3f
	.zero		1


	//   ....[28]....
        /*0278*/ 	.word	0x0000d380
        /*027c*/ 	.word	0x00000003
        /*0280*/ 	.word	0x00000000
        /*0284*/ 	.short	0x010a
        /*0286*/ 	.byte	0x3f
	.zero		1


	//   ....[29]....
        /*0288*/ 	.word	0x0000d3e0
        /*028c*/ 	.word	0x00000004
        /*0290*/ 	.word	0x00000000
        /*0294*/ 	.short	0x010a
        /*0296*/ 	.byte	0x3f
	.zero		1


	//   ....[30]....
        /*0298*/ 	.word	0x0000d430
        /*029c*/ 	.word	0x00000077
        /*02a0*/ 	.word	0x00000010
        /*02a4*/ 	.short	0x010a
        /*02a6*/ 	.byte	0x3f
	.zero		1


	//   ....[31]....
        /*02a8*/ 	.word	0x0000d500
        /*02ac*/ 	.word	0x0000000a
        /*02b0*/ 	.word	0x00000018
        /*02b4*/ 	.short	0x010a
        /*02b6*/ 	.byte	0x3f
	.zero		1


	//   ....[32]....
        /*02b8*/ 	.word	0x0000d5d0
        /*02bc*/ 	.word	0x00000009
        /*02c0*/ 	.word	0x00000000
        /*02c4*/ 	.short	0x010a
        /*02c6*/ 	.byte	0x3f
	.zero		1


	//   ....[33]....
        /*02c8*/ 	.word	0x0000d620
        /*02cc*/ 	.word	0x00000006
        /*02d0*/ 	.word	0x00000000
        /*02d4*/ 	.short	0x010a
        /*02d6*/ 	.byte	0x3f
	.zero		1


	//----- nvinfo : EIATTR_NUM_MBARRIERS
	.align		4
.L_37:
        /*02d8*/ 	.byte	0x03, 0x38
        /*02da*/ 	.short	0x000c


	//----- nvinfo : EIATTR_EXIT_INSTR_OFFSETS
	.align		4
        /*02dc*/ 	.byte	0x04, 0x1c
        /*02de*/ 	.short	(.L_39 - .L_38)


	//   ....[0]....
.L_38:
        /*02e0*/ 	.word	0x00001160


	//   ....[1]....
        /*02e4*/ 	.word	0x000011c0


	//   ....[2]....
        /*02e8*/ 	.word	0x0000c310


	//   ....[3]....
        /*02ec*/ 	.word	0x0000c340


	//   ....[4]....
        /*02f0*/ 	.word	0x0000d320


	//----- nvinfo : EIATTR_MAX_THREADS
	.align		4
.L_39:
        /*02f4*/ 	.byte	0x04, 0x05
        /*02f6*/ 	.short	(.L_41 - .L_40)
.L_40:
        /*02f8*/ 	.word	0x00000180
        /*02fc*/ 	.word	0x00000001
        /*0300*/ 	.word	0x00000001


	//----- nvinfo : EIATTR_CRS_STACK_SIZE
	.align		4
.L_41:
        /*0304*/ 	.byte	0x04, 0x1e
        /*0306*/ 	.short	(.L_43 - .L_42)
.L_42:
        /*0308*/ 	.word	0x00000000


	//----- nvinfo : EIATTR_CBANK_PARAM_SIZE
	.align		4
.L_43:
        /*030c*/ 	.byte	0x03, 0x19
        /*030e*/ 	.short	0x0470


	//----- nvinfo : EIATTR_PARAM_CBANK
	.align		4
        /*0310*/ 	.byte	0x04, 0x0a
        /*0312*/ 	.short	(.L_45 - .L_44)
	.align		4
.L_44:
        /*0314*/ 	.word	index@(.nv.constant0._ZN7cutlass13device_kernelINS_4gemm6kernel13GemmUniversalIN4cute5tupleIJiiiiEEENS1_10collective13CollectiveMmaINS1_34MainloopSm90TmaGmmaWarpSpecializedILi3ENS5_IJNS4_1CILi1EEESB_SB_EEENS1_32KernelTmaWarpSpecializedPingpongEEENS5_IJNSA_ILi64EEENSA_ILi176EEENSA_ILi128EEEEEENS_6half_tENS5_IJlSB_lEEESJ_SK_NS4_8TiledMMAINS4_8MMA_AtomIJNS4_4SM904GMMA25MMA_64x16x16_F32F16F16_SSILNSO_5MajorE0ELSQ_0ELNSO_7ScaleInE1ELSR_1EEEEEENS4_6LayoutISC_NS5_IJNSA_ILi0EEESV_SV_EEEEENS5_IJNS4_10UnderscoreESY_SY_EEEEENS4_13SM90_TMA_LOADENS4_14ComposedLayoutINS4_7SwizzleILi3ELi4ELi3EEENS4_18smem_ptr_flag_bitsILi16EEENSU_INS5_IJNSA_ILi8EEESF_EEENS5_IJSF_SB_EEEEEEEvNS4_8identityES11_S1B_vS1C_EENS_8epilogue10collective6detail29Sm90TmaWarpSpecializedAdapterINS1F_15DefaultEpilogueISJ_SK_SK_NS1E_6thread17LinearCombinationISJ_Li1EffLNS1J_9ScaleType4KindE0ELNS_15FloatRoundStyleE2ESJ_EENS1_15EpilogueDefaultEEEEEvvEEEEvNT_6ParamsE)
        /*0318*/ 	.short	0x0210
        /*031a*/ 	.short	0x0470


	//----- nvinfo : EIATTR_SW_WAR
	.align		4
.L_45:
        /*031c*/ 	.byte	0x04, 0x36
        /*031e*/ 	.short	(.L_47 - .L_46)
.L_46:
        /*0320*/ 	.word	0x00000008
.L_47:


//--------------------- .nv.callgraph             --------------------------
	.section	.nv.callgraph,"",@"SHT_CUDA_CALLGRAPH"
	.align	4
	.sectionentsize	8
	.align		4
        /*0000*/ 	.word	0x00000000
	.align		4
        /*0004*/ 	.word	0xffffffff
	.align		4
        /*0008*/ 	.word	index@(_ZN7cutlass13device_kernelINS_4gemm6kernel13GemmUniversalIN4cute5tupleIJiiiiEEENS1_10collective13CollectiveMmaINS1_34MainloopSm90TmaGmmaWarpSpecializedILi3ENS5_IJNS4_1CILi1EEESB_SB_EEENS1_32KernelTmaWarpSpecializedPingpongEEENS5_IJNSA_ILi64EEENSA_ILi176EEENSA_ILi128EEEEEENS_6half_tENS5_IJlSB_lEEESJ_SK_NS4_8TiledMMAINS4_8MMA_AtomIJNS4_4SM904GMMA25MMA_64x16x16_F32F16F16_SSILNSO_5MajorE0ELSQ_0ELNSO_7ScaleInE1ELSR_1EEEEEENS4_6LayoutISC_NS5_IJNSA_ILi0EEESV_SV_EEEEENS5_IJNS4_10UnderscoreESY_SY_EEEEENS4_13SM90_TMA_LOADENS4_14ComposedLayoutINS4_7SwizzleILi3ELi4ELi3EEENS4_18smem_ptr_flag_bitsILi16EEENSU_INS5_IJNSA_ILi8EEESF_EEENS5_IJSF_SB_EEEEEEEvNS4_8identityES11_S1B_vS1C_EENS_8epilogue10collective6detail29Sm90TmaWarpSpecializedAdapterINS1F_15DefaultEpilogueISJ_SK_SK_NS1E_6thread17LinearCombinationISJ_Li1EffLNS1J_9ScaleType4KindE0ELNS_15FloatRoundStyleE2ESJ_EENS1_15EpilogueDefaultEEEEEvvEEEEvNT_6ParamsE)
	.align		4
        /*000c*/ 	.word	index@(__assertfail)
	.align		4
        /*0010*/ 	.word	0x00000000
	.align		4
        /*0014*/ 	.word	0xfffffffe
	.align		4
        /*0018*/ 	.word	0x00000000
	.align		4
        /*001c*/ 	.word	0xfffffffd
	.align		4
        /*0020*/ 	.word	0x00000000
	.align		4
        /*0024*/ 	.word	0xfffffffc


//--------------------- .nv.constant4             --------------------------
	.section	.nv.constant4,"a",@progbits
	.align	8
	.align		8
.nv.constant4:
        /*0000*/ 	.dword	__assertfail
	.align		8
        /*0008*/ 	.dword	__unnamed_1
	.align		8
        /*0010*/ 	.dword	_ZN39_INTERNAL_b3efc6b2_4_k_cu_f2c9ebb5_76494cuda3std3__45__cpo5beginE
	.align		8
        /*0018*/ 	.dword	_ZN39_INTERNAL_b3efc6b2_4_k_cu_f2c9ebb5_76494cuda3std3__45__cpo3endE
	.align		8
        /*0020*/ 	.dword	_ZN39_INTERNAL_b3efc6b2_4_k_cu_f2c9ebb5_76494cuda3std3__45__cpo6cbeginE
	.align		8
        /*0028*/ 	.dword	_ZN39_INTERNAL_b3efc6b2_4_k_cu_f2c9ebb5_76494cuda3std3__45__cpo4cendE
	.align		8
        /*0030*/ 	.dword	_ZN39_INTERNAL_b3efc6b2_4_k_cu_f2c9ebb5_76494cuda3std3__441_GLOBAL__N__b3efc6b2_4_k_cu_f2c9ebb5_76496ignoreE
	.align		8
        /*0038*/ 	.dword	_ZN39_INTERNAL_b3efc6b2_4_k_cu_f2c9ebb5_76494cuda3std3__419piecewise_constructE
	.align		8
        /*0040*/ 	.dword	_ZN39_INTERNAL_b3efc6b2_4_k_cu_f2c9ebb5_76494cuda3std3__48in_placeE
	.align		8
        /*0048*/ 	.dword	_ZN39_INTERNAL_b3efc6b2_4_k_cu_f2c9ebb5_76494cuda3std6ranges3__45__cpo4swapE
	.align		8
        /*0050*/ 	.dword	_ZN39_INTERNAL_b3efc6b2_4_k_cu_f2c9ebb5_76494cuda3std6ranges3__45__cpo9iter_moveE
	.align		8
        /*0058*/ 	.dword	_ZN39_INTERNAL_b3efc6b2_4_k_cu_f2c9ebb5_76494cute7productE
	.align		8
        /*0060*/ 	.dword	_ZN39_INTERNAL_b3efc6b2_4_k_cu_f2c9ebb5_76494cute1_E
	.align		8
        /*0068*/ 	.dword	$str$22
	.align		8
        /*0070*/ 	.dword	$str$23


//--------------------- .text._ZN7cutlass13device_kernelINS_4gemm6kernel13GemmUniversalIN4cute5tupleIJiiiiEEENS1_10collective13CollectiveMmaINS1_34MainloopSm90TmaGmmaWarpSpecializedILi3ENS5_IJNS4_1CILi1EEESB_SB_EEENS1_32KernelTmaWarpSpecializedPingpongEEENS5_IJNSA_ILi64EEENSA_ILi176EEENSA_ILi128EEEEEENS_6half_tENS5_IJlSB_lEEESJ_SK_NS4_8TiledMMAINS4_8MMA_AtomIJNS4_4SM904GMMA25MMA_64x16x16_F32F16F16_SSILNSO_5MajorE0ELSQ_0ELNSO_7ScaleInE1ELSR_1EEEEEENS4_6LayoutISC_NS5_IJNSA_ILi0EEESV_SV_EEEEENS5_IJNS4_10UnderscoreESY_SY_EEEEENS4_13SM90_TMA_LOADENS4_14ComposedLayoutINS4_7SwizzleILi3ELi4ELi3EEENS4_18smem_ptr_flag_bitsILi16EEENSU_INS5_IJNSA_ILi8EEESF_EEENS5_IJSF_SB_EEEEEEEvNS4_8identityES11_S1B_vS1C_EENS_8epilogue10collective6detail29Sm90TmaWarpSpecializedAdapterINS1F_15DefaultEpilogueISJ_SK_SK_NS1E_6thread17LinearCombinationISJ_Li1EffLNS1J_9ScaleType4KindE0ELNS_15FloatRoundStyleE2ESJ_EENS1_15EpilogueDefaultEEEEEvvEEEEvNT_6ParamsE --------------------------
	.section	.text._ZN7cutlass13device_kernelINS_4gemm6kernel13GemmUniversalIN4cute5tupleIJiiiiEEENS1_10collective13CollectiveMmaINS1_34MainloopSm90TmaGmmaWarpSpecializedILi3ENS5_IJNS4_1CILi1EEESB_SB_EEENS1_32KernelTmaWarpSpecializedPingpongEEENS5_IJNSA_ILi64EEENSA_ILi176EEENSA_ILi128EEEEEENS_6half_tENS5_IJlSB_lEEESJ_SK_NS4_8TiledMMAINS4_8MMA_AtomIJNS4_4SM904GMMA25MMA_64x16x16_F32F16F16_SSILNSO_5MajorE0ELSQ_0ELNSO_7ScaleInE1ELSR_1EEEEEENS4_6LayoutISC_NS5_IJNSA_ILi0EEESV_SV_EEEEENS5_IJNS4_10UnderscoreESY_SY_EEEEENS4_13SM90_TMA_LOADENS4_14ComposedLayoutINS4_7SwizzleILi3ELi4ELi3EEENS4_18smem_ptr_flag_bitsILi16EEENSU_INS5_IJNSA_ILi8EEESF_EEENS5_IJSF_SB_EEEEEEEvNS4_8identityES11_S1B_vS1C_EENS_8epilogue10collective6detail29Sm90TmaWarpSpecializedAdapterINS1F_15DefaultEpilogueISJ_SK_SK_NS1E_6thread17LinearCombinationISJ_Li1EffLNS1J_9ScaleType4KindE0ELNS_15FloatRoundStyleE2ESJ_EENS1_15EpilogueDefaultEEEEEvvEEEEvNT_6ParamsE,"ax",@progbits
	.align	128
.text._ZN7cutlass13device_kernelINS_4gemm6kernel13GemmUniversalIN4cute5tupleIJiiiiEEENS1_10collective13CollectiveMmaINS1_34MainloopSm90TmaGmmaWarpSpecializedILi3ENS5_IJNS4_1CILi1EEESB_SB_EEENS1_32KernelTmaWarpSpecializedPingpongEEENS5_IJNSA_ILi64EEENSA_ILi176EEENSA_ILi128EEEEEENS_6half_tENS5_IJlSB_lEEESJ_SK_NS4_8TiledMMAINS4_8MMA_AtomIJNS4_4SM904GMMA25MMA_64x16x16_F32F16F16_SSILNSO_5MajorE0ELSQ_0ELNSO_7ScaleInE1ELSR_1EEEEEENS4_6LayoutISC_NS5_IJNSA_ILi0EEESV_SV_EEEEENS5_IJNS4_10UnderscoreESY_SY_EEEEENS4_13SM90_TMA_LOADENS4_14ComposedLayoutINS4_7SwizzleILi3ELi4ELi3EEENS4_18smem_ptr_flag_bitsILi16EEENSU_INS5_IJNSA_ILi8EEESF_EEENS5_IJSF_SB_EEEEEEEvNS4_8identityES11_S1B_vS1C_EENS_8epilogue10collective6detail29Sm90TmaWarpSpecializedAdapterINS1F_15DefaultEpilogueISJ_SK_SK_NS1E_6thread17LinearCombinationISJ_Li1EffLNS1J_9ScaleType4KindE0ELNS_15FloatRoundStyleE2ESJ_EENS1_15EpilogueDefaultEEEEEvvEEEEvNT_6ParamsE:
        .type           _ZN7cutlass13device_kernelINS_4gemm6kernel13GemmUniversalIN4cute5tupleIJiiiiEEENS1_10collective13CollectiveMmaINS1_34MainloopSm90TmaGmmaWarpSpecializedILi3ENS5_IJNS4_1CILi1EEESB_SB_EEENS1_32KernelTmaWarpSpecializedPingpongEEENS5_IJNSA_ILi64EEENSA_ILi176EEENSA_ILi128EEEEEENS_6half_tENS5_IJlSB_lEEESJ_SK_NS4_8TiledMMAINS4_8MMA_AtomIJNS4_4SM904GMMA25MMA_64x16x16_F32F16F16_SSILNSO_5MajorE0ELSQ_0ELNSO_7ScaleInE1ELSR_1EEEEEENS4_6LayoutISC_NS5_IJNSA_ILi0EEESV_SV_EEEEENS5_IJNS4_10UnderscoreESY_SY_EEEEENS4_13SM90_TMA_LOADENS4_14ComposedLayoutINS4_7SwizzleILi3ELi4ELi3EEENS4_18smem_ptr_flag_bitsILi16EEENSU_INS5_IJNSA_ILi8EEESF_EEENS5_IJSF_SB_EEEEEEEvNS4_8identityES11_S1B_vS1C_EENS_8epilogue10collective6detail29Sm90TmaWarpSpecializedAdapterINS1F_15DefaultEpilogueISJ_SK_SK_NS1E_6thread17LinearCombinationISJ_Li1EffLNS1J_9ScaleType4KindE0ELNS_15FloatRoundStyleE2ESJ_EENS1_15EpilogueDefaultEEEEEvvEEEEvNT_6ParamsE,@function
        .size           _ZN7cutlass13device_kernelINS_4gemm6kernel13GemmUniversalIN4cute5tupleIJiiiiEEENS1_10collective13CollectiveMmaINS1_34MainloopSm90TmaGmmaWarpSpecializedILi3ENS5_IJNS4_1CILi1EEESB_SB_EEENS1_32KernelTmaWarpSpecializedPingpongEEENS5_IJNSA_ILi64EEENSA_ILi176EEENSA_ILi128EEEEEENS_6half_tENS5_IJlSB_lEEESJ_SK_NS4_8TiledMMAINS4_8MMA_AtomIJNS4_4SM904GMMA25MMA_64x16x16_F32F16F16_SSILNSO_5MajorE0ELSQ_0ELNSO_7ScaleInE1ELSR_1EEEEEENS4_6LayoutISC_NS5_IJNSA_ILi0EEESV_SV_EEEEENS5_IJNS4_10UnderscoreESY_SY_EEEEENS4_13SM90_TMA_LOADENS4_14ComposedLayoutINS4_7SwizzleILi3ELi4ELi3EEENS4_18smem_ptr_flag_bitsILi16EEENSU_INS5_IJNSA_ILi8EEESF_EEENS5_IJSF_SB_EEEEEEEvNS4_8identityES11_S1B_vS1C_EENS_8epilogue10collective6detail29Sm90TmaWarpSpecializedAdapterINS1F_15DefaultEpilogueISJ_SK_SK_NS1E_6thread17LinearCombinationISJ_Li1EffLNS1J_9ScaleType4KindE0ELNS_15FloatRoundStyleE2ESJ_EENS1_15EpilogueDefaultEEEEEvvEEEEvNT_6ParamsE,(.L_x_243 - _ZN7cutlass13device_kernelINS_4gemm6kernel13GemmUniversalIN4cute5tupleIJiiiiEEENS1_10collective13CollectiveMmaINS1_34MainloopSm90TmaGmmaWarpSpecializedILi3ENS5_IJNS4_1CILi1EEESB_SB_EEENS1_32KernelTmaWarpSpecializedPingpongEEENS5_IJNSA_ILi64EEENSA_ILi176EEENSA_ILi128EEEEEENS_6half_tENS5_IJlSB_lEEESJ_SK_NS4_8TiledMMAINS4_8MMA_AtomIJNS4_4SM904GMMA25MMA_64x16x16_F32F16F16_SSILNSO_5MajorE0ELSQ_0ELNSO_7ScaleInE1ELSR_1EEEEEENS4_6LayoutISC_NS5_IJNSA_ILi0EEESV_SV_EEEEENS5_IJNS4_10UnderscoreESY_SY_EEEEENS4_13SM90_TMA_LOADENS4_14ComposedLayoutINS4_7SwizzleILi3ELi4ELi3EEENS4_18smem_ptr_flag_bitsILi16EEENSU_INS5_IJNSA_ILi8EEESF_EEENS5_IJSF_SB_EEEEEEEvNS4_8identityES11_S1B_vS1C_EENS_8epilogue10collective6detail29Sm90TmaWarpSpecializedAdapterINS1F_15DefaultEpilogueISJ_SK_SK_NS1E_6thread17LinearCombinationISJ_Li1EffLNS1J_9ScaleType4KindE0ELNS_15FloatRoundStyleE2ESJ_EENS1_15EpilogueDefaultEEEEEvvEEEEvNT_6ParamsE)
        .other          _ZN7cutlass13device_kernelINS_4gemm6kernel13GemmUniversalIN4cute5tupleIJiiiiEEENS1_10collective13CollectiveMmaINS1_34MainloopSm90TmaGmmaWarpSpecializedILi3ENS5_IJNS4_1CILi1EEESB_SB_EEENS1_32KernelTmaWarpSpecializedPingpongEEENS5_IJNSA_ILi64EEENSA_ILi176EEENSA_ILi128EEEEEENS_6half_tENS5_IJlSB_lEEESJ_SK_NS4_8TiledMMAINS4_8MMA_AtomIJNS4_4SM904GMMA25MMA_64x16x16_F32F16F16_SSILNSO_5MajorE0ELSQ_0ELNSO_7ScaleInE1ELSR_1EEEEEENS4_6LayoutISC_NS5_IJNSA_ILi0EEESV_SV_EEEEENS5_IJNS4_10UnderscoreESY_SY_EEEEENS4_13SM90_TMA_LOADENS4_14ComposedLayoutINS4_7SwizzleILi3ELi4ELi3EEENS4_18smem_ptr_flag_bitsILi16EEENSU_INS5_IJNSA_ILi8EEESF_EEENS5_IJSF_SB_EEEEEEEvNS4_8identityES11_S1B_vS1C_EENS_8epilogue10collective6detail29Sm90TmaWarpSpecializedAdapterINS1F_15DefaultEpilogueISJ_SK_SK_NS1E_6thread17LinearCombinationISJ_Li1EffLNS1J_9ScaleType4KindE0ELNS_15FloatRoundStyleE2ESJ_EENS1_15EpilogueDefaultEEEEEvvEEEEvNT_6ParamsE,@"STO_CUDA_ENTRY STV_DEFAULT"
_ZN7cutlass13device_kernelINS_4gemm6kernel13GemmUniversalIN4cute5tupleIJiiiiEEENS1_10collective13CollectiveMmaINS1_34MainloopSm90TmaGmmaWarpSpecializedILi3ENS5_IJNS4_1CILi1EEESB_SB_EEENS1_32KernelTmaWarpSpecializedPingpongEEENS5_IJNSA_ILi64EEENSA_ILi176EEENSA_ILi128EEEEEENS_6half_tENS5_IJlSB_lEEESJ_SK_NS4_8TiledMMAINS4_8MMA_AtomIJNS4_4SM904GMMA25MMA_64x16x16_F32F16F16_SSILNSO_5MajorE0ELSQ_0ELNSO_7ScaleInE1ELSR_1EEEEEENS4_6LayoutISC_NS5_IJNSA_ILi0EEESV_SV_EEEEENS5_IJNS4_10UnderscoreESY_SY_EEEEENS4_13SM90_TMA_LOADENS4_14ComposedLayoutINS4_7SwizzleILi3ELi4ELi3EEENS4_18smem_ptr_flag_bitsILi16EEENSU_INS5_IJNSA_ILi8EEESF_EEENS5_IJSF_SB_EEEEEEEvNS4_8identityES11_S1B_vS1C_EENS_8epilogue10collective6detail29Sm90TmaWarpSpecializedAdapterINS1F_15DefaultEpilogueISJ_SK_SK_NS1E_6thread17LinearCombinationISJ_Li1EffLNS1J_9ScaleType4KindE0ELNS_15FloatRoundStyleE2ESJ_EENS1_15EpilogueDefaultEEEEEvvEEEEvNT_6ParamsE:
[----:B------:R-:W0:Y:S02]  /*0000*/  LDC R1, c[0x0][0x28] ;  /* 0x00000a00ff017b82 */ /* 0x000e240000000800 */
[----:B0-----:R-:W-:Y:S01]  /*0010*/  VIADD R1, R1, 0xfffffff8 ;  /* 0xfffffff801017836 */ /* 0x001fe20000000000 */
[----:B------:R-:W0:Y:S01]  /*0020*/  S2R R4, SR_TID.X ;  /* 0x0000000000047919 */ /* 0x000e220000002100 */
[----:B------:R-:W-:Y:S01]  /*0030*/  ELECT P0, URZ, PT ;  /* 0x00000000003f782f */ /* 0x000fe20003800000 */
[----:B------:R-:W-:Y:S01]  /*0040*/  BSSY B0, `(.L_x_0) ;  /* 0x000000f000007945 */ /* 0x000fe20003800000 */
[--C-:B0-----:R-:W-:Y:S02]  /*0050*/  SHF.R.U32.HI R0, RZ, 0x5, R4.reuse ;  /* 0x00000005ff007819 */ /* 0x101fe40000011604 */
[----:B------:R-:W-:-:S03]  /*0060*/  SHF.R.U32.HI R5, RZ, 0x7, R4 ;  /* 0x00000007ff057819 */ /* 0x000fc60000011604 */
[----:B------:R-:W0:Y:S04]  /*0070*/  SHFL.IDX PT, R2, R0, RZ, 0x1f ;  /* 0x00001fff00027589 */ /* 0x000e2800000e0000 */
[----:B------:R1:W2:Y:S01]  /*0080*/  SHFL.IDX PT, R8, R5, RZ, 0x1f ;  /* 0x00001fff05087589 */ /* 0x0002a200000e0000 */
[----:B0-----:R-:W-:-:S13]  /*0090*/  ISETP.NE.OR P0, PT, R2, RZ, !P0 ;  /* 0x000000ff0200720c */ /* 0x001fda0004705670 */
[----:B-12---:R-:W-:Y:S05]  /*00a0*/  @P0 BRA `(.L_x_1) ;  /* 0x0000000000200947 */ /* 0x006fea0003800000 */
[----:B------:R-:W-:Y:S02]  /*00b0*/  ULDC.64 UR4, c[0x0][0x198] ;  /* 0x0000660000047ab9 */ /* 0x000fe40000000a00 */
[----:B------:R-:W-:Y:S02]  /*00c0*/  UIADD3 UR6, UP0, UR4, 0xf0, URZ ;  /* 0x000000f004067890 */ /* 0x000fe4000ff1e03f */
[----:B------:R-:W-:Y:S02]  /*00d0*/  UIADD3 UR4, UP1, UR4, 0x1f0, URZ ;  /* 0x000001f004047890 */ /* 0x000fe4000ff3e03f */
[----:B------:R-:W-:Y:S02]  /*00e0*/  UIADD3.X UR7, URZ, UR5, URZ, UP0, !UPT ;  /* 0x000000053f077290 */ /* 0x000fe400087fe43f */
[----:B------:R-:W-:-:S07]  /*00f0*/  UIADD3.X UR5, URZ, UR5, URZ, UP1, !UPT ;  /* 0x000000053f057290 */ /* 0x000fce0008ffe43f */
[----:B------:R0:W-:Y:S02]  /*0100*/  UTMACCTL.PF [UR6] ;  /* 0x00000000060079b9 */ /* 0x0001e40008040000 */
[----:B------:R0:W-:Y:S02]  /*0110*/  UTMACCTL.PF [UR4] ;  /* 0x00000000040079b9 */ /* 0x0001e40008040000 */
[----:B0-----:R-:W-:Y:S01]  /*0120*/  NOP ;  /* 0x0000000000007918 */ /* 0x001fe20000000000 */
.L_x_1:
[----:B------:R-:W-:Y:S05]  /*0130*/  BSYNC B0 ;  /* 0x0000000000007941 */ /* 0x000fea0003800000 */
.L_x_0:
[----:B------:R-:W0:Y:S02]  /*0140*/  SHFL.IDX PT, R3, R0, RZ, 0x1f ;  /* 0x00001fff00037589 */ /* 0x000e2400000e0000 */
[----:B0-----:R-:W-:-:S13]  /*0150*/  ISETP.NE.AND P0, PT, R3, RZ, PT ;  /* 0x000000ff0300720c */ /* 0x001fda0003f05270 */
[----:B------:R-:W-:Y:S05]  /*0160*/  @P0 BRA `(.L_x_2) ;  /* 0x0000000000500947 */ /* 0x000fea0003800000 */
[----:B------:R-:W0:Y:S01]  /*0170*/  S2UR UR8, SR_CgaCtaId ;  /* 0x00000000000879c3 */ /* 0x000e220000008800 */
[----:B------:R-:W-:Y:S01]  /*0180*/  UMOV UR4, 0x400 ;  /* 0x0000040000047882 */ /* 0x000fe20000000000 */
[----:B------:R-:W-:Y:S01]  /*0190*/  UMOV UR5, 0x1 ;  /* 0x0000000100057882 */ /* 0x000fe20000000000 */
[----:B------:R-:W-:Y:S01]  /*01a0*/  UMOV UR6, 0x80 ;  /* 0x0000008000067882 */ /* 0x000fe20000000000 */
[----:B------:R-:W-:Y:S01]  /*01b0*/  ELECT P0, URZ, PT ;  /* 0x00000000003f782f */ /* 0x000fe20003800000 */
[----:B------:R-:W-:-:S04]  /*01c0*/  UIADD3 UR6, -UR6, 0x100000, URZ ;  /* 0x0010000006067890 */ /* 0x000fc8000fffe13f */
[----:B------:R-:W-:Y:S02]  /*01d0*/  USHF.L.U32 UR7, UR6, 0xb, URZ ;  /* 0x0000000b06077899 */ /* 0x000fe4000800063f */
[----:B------:R-:W-:Y:S02]  /*01e0*/  USHF.L.U32 UR6, UR6, 0x1, URZ ;  /* 0x0000000106067899 */ /* 0x000fe4000800063f */
[----:B0-----:R-:W-:Y:S02]  /*01f0*/  ULEA UR8, UR8, UR4, 0x18 ;  /* 0x0000000408087291 */ /* 0x001fe4000f8ec03f */
[----:B------:R-:W-:-:S04]  /*0200*/  UIADD3 UR4, -UR5, 0x100000, URZ ;  /* 0x0010000005047890 */ /* 0x000fc8000fffe13f */
[----:B------:R-:W-:Y:S02]  /*0210*/  USHF.L.U32 UR5, UR4, 0xb, URZ ;  /* 0x0000000b04057899 */ /* 0x000fe4000800063f */
[----:B------:R-:W-:Y:S01]  /*0220*/  USHF.L.U32 UR4, UR4, 0x1, URZ ;  /* 0x0000000104047899 */ /* 0x000fe2000800063f */
[----:B------:R-:W0:Y:S11]  /*0230*/  FENCE.VIEW.ASYNC.S ;  /* 0x00000000000073c6 */ /* 0x000e360000000000 */
[----:B0-----:R0:W1:Y:S01]  /*0240*/  SYNCS.EXCH.64 URZ, [UR8], UR4 ;  /* 0x00000004083f75b2 */ /* 0x0010620008000100 */
[----:B------:R0:W2:Y:S01]  /*0250*/  SYNCS.EXCH.64 URZ, [UR8+0x18], UR6 ;  /* 0x00001806083f75b2 */ /* 0x0000a20008000100 */
[----:B------:R0:W3:Y:S01]  /*0260*/  SYNCS.EXCH.64 URZ, [UR8+0x8], UR4 ;  /* 0x00000804083f75b2 */ /* 0x0000e20008000100 */
[----:B------:R0:W4:Y:S01]  /*0270*/  SYNCS.EXCH.64 URZ, [UR8+0x20], UR6 ;  /* 0x00002006083f75b2 */ /* 0x0001220008000100 */
[----:B------:R0:W0:Y:S01]  /*0280*/  SYNCS.EXCH.64 URZ, [UR8+0x10], UR4 ;  /* 0x00001004083f75b2 */ /* 0x0000220008000100 */
[----:B------:R0:W0:Y:S01]  /*0290*/  SYNCS.EXCH.64 URZ, [UR8+0x28], UR6 ;  /* 0x00002806083f75b2 */ /* 0x0000220008000100 */
[----:B------:R-:W-:Y:S01]  /*02a0*/  NOP ;  /* 0x0000000000007918 */ /* 0x000fe20000000000 */
.L_x_2:
[----:B------:R-:W5:Y:S01]  /*02b0*/  SHFL.IDX PT, R6, R0, RZ, 0x1f ;  /* 0x00001fff00067589 */ /* 0x000f6200000e0000 */
[----:B------:R-:W-:Y:S01]  /*02c0*/  ELECT P0, URZ, PT ;  /* 0x00000000003f782f */ /* 0x000fe20003800000 */
[----:B------:R-:W-:Y:S01]  /*02d0*/  NOP ;  /* 0x0000000000007918 */ /* 0x000fe20000000000 */
[----:B------:R-:W-:Y:S01]  /*02e0*/  ELECT P1, URZ, PT ;  /* 0x00000000003f782f */ /* 0x000fe20003820000 */
[----:B------:R-:W1:Y:S01]  /*02f0*/  SHFL.IDX PT, R3, R0, RZ, 0x1f ;  /* 0x00001fff00037589 */ /* 0x000e6200000e0000 */
[----:B0-----:R-:W-:Y:S01]  /*0300*/  UMOV UR4, 0x20 ;  /* 0x0000002000047882 */ /* 0x001fe20000000000 */
[----:B------:R-:W-:Y:S01]  /*0310*/  UMOV UR11, 0x80 ;  /* 0x00000080000b7882 */ /* 0x000fe20000000000 */
[----:B------:R-:W-:Y:S01]  /*0320*/  NOP ;  /* 0x0000000000007918 */ /* 0x000fe20000000000 */
[C---:B------:R-:W-:Y:S01]  /*0330*/  VIADD R33, R8.reuse, 0xffffffff ;  /* 0xffffffff08217836 */ /* 0x040fe20000000000 */
[----:B------:R-:W0:Y:S01]  /*0340*/  SHFL.IDX PT, R5, R5, RZ, 0x1f ;  /* 0x00001fff05057589 */ /* 0x000e2200000e0000 */
[----:B------:R-:W-:Y:S01]  /*0350*/  ULDC.64 UR44, c[0x0][0x208] ;  /* 0x00008200002c7ab9 */ /* 0x000fe20000000a00 */
[----:B------:R-:W-:-:S02]  /*0360*/  ISETP.NE.AND P2, PT, R8, RZ, PT ;  /* 0x000000ff0800720c */ /* 0x000fc40003f45270 */
[----:B------:R-:W-:Y:S02]  /*0370*/  ISETP.GE.U32.AND P3, PT, R33, 0x2, PT ;  /* 0x000000022100780c */ /* 0x000fe40003f66070 */
[----:B-----5:R-:W-:Y:S02]  /*0380*/  ISETP.NE.OR P0, PT, R6, RZ, !P0 ;  /* 0x000000ff0600720c */ /* 0x020fe40004705670 */
[----:B-1----:R-:W-:Y:S02]  /*0390*/  ISETP.NE.OR P1, PT, R3, RZ, !P1 ;  /* 0x000000ff0300720c */ /* 0x002fe40004f25670 */
[----:B------:R-:W-:-:S04]  /*03a0*/  SHF.R.S32.HI R3, RZ, 0x1f, R2 ;  /* 0x0000001fff037819 */ /* 0x000fc80000011402 */
[----:B------:R-:W-:-:S05]  /*03b0*/  LEA.HI R3, R3, R2, RZ, 0x2 ;  /* 0x0000000203037211 */ /* 0x000fca00078f10ff */
[----:B------:R-:W-:Y:S01]  /*03c0*/  VOTEU.ALL UP0, P0 ;  /* 0x00000000003f7886 */ /* 0x000fe20000000000 */
[----:B------:R-:W-:Y:S01]  /*03d0*/  LOP3.LUT R3, R3, 0xfffffffc, RZ, 0xc0, !PT ;  /* 0xfffffffc03037812 */ /* 0x000fe200078ec0ff */
[----:B------:R-:W-:-:S03]  /*03e0*/  VOTEU.ALL UP1, P1 ;  /* 0x00000000003f7886 */ /* 0x000fc60000820000 */
[----:B------:R-:W1:Y:S01]  /*03f0*/  @!UP0 S2UR UR7, SR_CgaCtaId ;  /* 0x00000000000789c3 */ /* 0x000e620000008800 */
[----:B------:R-:W-:Y:S01]  /*0400*/  @!UP0 UMOV UR6, 0x400 ;  /* 0x0000040000068882 */ /* 0x000fe20000000000 */
[----:B------:R-:W-:-:S04]  /*0410*/  @!UP0 UIADD3 UR4, -UR4, 0x100000, URZ ;  /* 0x0010000004048890 */ /* 0x000fc8000fffe13f */
[----:B------:R-:W-:Y:S02]  /*0420*/  @!UP0 USHF.L.U32 UR5, UR4, 0xb, URZ ;  /* 0x0000000b04058899 */ /* 0x000fe4000800063f */
[----:B------:R-:W-:Y:S01]  /*0430*/  @!UP0 USHF.L.U32 UR4, UR4, 0x1, URZ ;  /* 0x0000000104048899 */ /* 0x000fe2000800063f */
[----:B------:R-:W-:Y:S01]  /*0440*/  IMAD.IADD R0, R2, 0x1, -R3 ;  /* 0x0000000102007824 */ /* 0x000fe200078e0a03 */
[----:B------:R-:W-:Y:S01]  /*0450*/  @!UP1 UMOV UR9, 0x400 ;  /* 0x0000040000099882 */ /* 0x000fe20000000000 */
[----:B------:R-:W-:Y:S01]  /*0460*/  VOTEU.ALL UP2, P1 ;  /* 0x00000000003f7886 */ /* 0x000fe20000840000 */
[----:B------:R-:W-:Y:S01]  /*0470*/  VOTEU.ALL UP3, P1 ;  /* 0x00000000003f7886 */ /* 0x000fe20000860000 */
[----:B------:R-:W-:Y:S01]  /*0480*/  VOTEU.ALL UP4, P1 ;  /* 0x00000000003f7886 */ /* 0x000fe20000880000 */
[----:B------:R-:W5:Y:S01]  /*0490*/  @!UP1 S2UR UR10, SR_CgaCtaId ;  /* 0x00000000000a99c3 */ /* 0x000f620000008800 */
[----:B------:R-:W-:Y:S01]  /*04a0*/  VOTEU.ALL UP5, P1 ;  /* 0x00000000003f7886 */ /* 0x000fe200008a0000 */
[----:B------:R-:W-:-:S04]  /*04b0*/  SHF.R.S32.HI R3, RZ, 0x1f, R4 ;  /* 0x0000001fff037819 */ /* 0x000fc80000011404 */
[----:B------:R-:W-:-:S04]  /*04c0*/  LEA.HI R3, R3, R4, RZ, 0x7 ;  /* 0x0000000403037211 */ /* 0x000fc800078f38ff */
[----:B------:R-:W-:-:S05]  /*04d0*/  LOP3.LUT R3, R3, 0xffffff80, RZ, 0xc0, !PT ;  /* 0xffffff8003037812 */ /* 0x000fca00078ec0ff */
[----:B------:R-:W-:Y:S01]  /*04e0*/  IMAD.IADD R3, R4, 0x1, -R3 ;  /* 0x0000000104037824 */ /* 0x000fe200078e0a03 */
[----:B-1----:R-:W-:Y:S02]  /*04f0*/  @!UP0 ULEA UR8, UR7, UR6, 0x18 ;  /* 0x0000000607088291 */ /* 0x002fe4000f8ec03f */
[----:B------:R-:W-:-:S04]  /*0500*/  @!UP1 UIADD3 UR6, -UR11, 0x100000, URZ ;  /* 0x001000000b069890 */ /* 0x000fc8000fffe13f */
[----:B------:R-:W-:Y:S02]  /*0510*/  @!UP1 USHF.L.U32 UR7, UR6, 0xb, URZ ;  /* 0x0000000b06079899 */ /* 0x000fe4000800063f */
[----:B------:R-:W-:Y:S01]  /*0520*/  @!UP1 USHF.L.U32 UR6, UR6, 0x1, URZ ;  /* 0x0000000106069899 */ /* 0x000fe2000800063f */
[----:B------:R-:W-:Y:S01]  /*0530*/  VOTEU.ALL UP0, P0 ;  /* 0x00000000003f7886 */ /* 0x000fe20000000000 */
[----:B-----5:R-:W-:Y:S01]  /*0540*/  @!UP1 ULEA UR9, UR10, UR9, 0x18 ;  /* 0x000000090a099291 */ /* 0x020fe2000f8ec03f */
[----:B------:R-:W-:Y:S02]  /*0550*/  VOTEU.ALL UP1, P0 ;  /* 0x00000000003f7886 */ /* 0x000fe40000020000 */
[----:B------:R-:W-:Y:S01]  /*0560*/  ULDC.64 UR10, c[0x0][0x598] ;  /* 0x00016600000a7ab9 */ /* 0x000fe20000000a00 */
[----:B------:R-:W-:Y:S01]  /*0570*/  ISETP.NE.AND P0, PT, R0, 0x3, PT ;  /* 0x000000030000780c */ /* 0x000fe20003f05270 */
[----:B------:R-:W1:Y:S02]  /*0580*/  FENCE.VIEW.ASYNC.S ;  /* 0x00000000000073c6 */ /* 0x000e640000000000 */
[----:B-1----:R1:W2:Y:S01]  /*0590*/  @!UP0 SYNCS.EXCH.64 URZ, [UR8+0x60], UR4 ;  /* 0x00006004083f85b2 */ /* 0x0022a20008000100 */
[----:B------:R-:W-:-:S02]  /*05a0*/  ISETP.NE.U32.AND P1, PT, RZ, UR10, PT ;  /* 0x0000000aff007c0c */ /* 0x000fc4000bf25070 */
[----:B------:R-:W-:Y:S02]  /*05b0*/  ISETP.EQ.OR P0, PT, R0, RZ, !P0 ;  /* 0x000000ff0000720c */ /* 0x000fe40004702670 */
[----:B------:R-:W-:Y:S02]  /*05c0*/  ISETP.NE.AND.EX P1, PT, RZ, UR11, PT, P1 ;  /* 0x0000000bff007c0c */ /* 0x000fe4000bf25310 */
[----:B------:R-:W-:-:S04]  /*05d0*/  ISETP.EQ.AND P0, PT, R8, RZ, P0 ;  /* 0x000000ff0800720c */ /* 0x000fc80000702270 */
[----:B------:R-:W-:-:S04]  /*05e0*/  SEL R16, RZ, 0x1, !P0 ;  /* 0x00000001ff107807 */ /* 0x000fc80004000000 */
[----:B------:R-:W-:Y:S01]  /*05f0*/  SEL R16, R16, 0x2, P3 ;  /* 0x0000000210107807 */ /* 0x000fe20001800000 */
[----:B------:R1:W2:Y:S01]  /*0600*/  @!UP1 SYNCS.EXCH.64 URZ, [UR8+0x68], UR4 ;  /* 0x00006804083f95b2 */ /* 0x0002a20008000100 */
[----:B------:R-:W-:Y:S01]  /*0610*/  NOP ;  /* 0x0000000000007918 */ /* 0x000fe20000000000 */
[----:B------:R1:W2:Y:S01]  /*0620*/  @!UP2 SYNCS.EXCH.64 URZ, [UR9+0x40], UR6 ;  /* 0x00004006093fa5b2 */ /* 0x0002a20008000100 */
[----:B------:R1:W2:Y:S01]  /*0630*/  @!UP3 SYNCS.EXCH.64 URZ, [UR9+0x48], UR6 ;  /* 0x00004806093fb5b2 */ /* 0x0002a20008000100 */
[----:B------:R1:W2:Y:S01]  /*0640*/  @!UP4 SYNCS.EXCH.64 URZ, [UR9+0x50], UR6 ;  /* 0x00005006093fc5b2 */ /* 0x0002a20008000100 */
[----:B------:R1:W2:Y:S01]  /*0650*/  @!UP5 SYNCS.EXCH.64 URZ, [UR9+0x58], UR6 ;  /* 0x00005806093fd5b2 */ /* 0x0002a20008000100 */
[----:B------:R-:W-:Y:S01]  /*0660*/  NOP ;  /* 0x0000000000007918 */ /* 0x000fe20000000000 */
[----:B--234-:R-:W-:Y:S06]  /*0670*/  BAR.SYNC.DEFER_BLOCKING 0x0 ;  /* 0x0000000000007b1d */ /* 0x01cfec0000010000 */
[----:B01----:R-:W-:Y:S05]  /*0680*/  @!P1 BRA `(.L_x_3) ;  /* 0x00000000001c9947 */ /* 0x003fea0003800000 */
[----:B------:R-:W0:Y:S02]  /*0690*/  LDC.64 R6, c[0x0][0x598] ;  /* 0x00016600ff067b82 */ /* 0x000e240000000a00 */
[----:B0-----:R-:W2:Y:S02]  /*06a0*/  LDG.E.64 R6, desc[UR44][R6.64] ;  /* 0x0000002c06067981 */ /* 0x001ea4000c1e1b00 */
[----:B--2---:R-:W-:-:S04]  /*06b0*/  ISETP.NE.U32.AND P0, PT, R6, RZ, PT ;  /* 0x000000ff0600720c */ /* 0x004fc80003f05070 */
[----:B------:R-:W-:-:S13]  /*06c0*/  ISETP.NE.AND.EX P0, PT, R7, RZ, PT, P0 ;  /* 0x000000ff0700720c */ /* 0x000fda0003f05300 */
[----:B------:R-:W-:Y:S05]  /*06d0*/  @!P0 BRA `(.L_x_3) ;  /* 0x0000000000088947 */ /* 0x000fea0003800000 */
[----:B------:R1:W5:Y:S01]  /*06e0*/  LD.E R112, desc[UR44][R6.64] ;  /* 0x0000002c06707980 */ /* 0x000362000c101900 */
[----:B------:R-:W-:Y:S05]  /*06f0*/  BRA `(.L_x_4) ;  /* 0x0000000000247947 */ /* 0x000fea0003800000 */
.L_x_3:
[----:B------:R-:W-:Y:S02]  /*0700*/  ULDC.64 UR4, c[0x0][0x588] ;  /* 0x0001620000047ab9 */ /* 0x000fe40000000a00 */
[----:B------:R-:W-:-:S04]  /*0710*/  ISETP.NE.U32.AND P0, PT, RZ, UR4, PT ;  /* 0x00000004ff007c0c */ /* 0x000fc8000bf05070 */
[----:B------:R-:W-:-:S13]  /*0720*/  ISETP.NE.AND.EX P0, PT, RZ, UR5, PT, P0 ;  /* 0x00000005ff007c0c */ /* 0x000fda000bf05300 */
[----:B------:R-:W-:Y:S05]  /*0730*/  @!P0 BRA `(.L_x_5) ;  /* 0x00000000000c8947 */ /* 0x000fea0003800000 */
[----:B------:R-:W0:Y:S02]  /*0740*/  LDC.64 R112, c[0x0][0x588] ;  /* 0x00016200ff707b82 */ /* 0x000e240000000a00 */
[----:B0-----:R0:W5:Y:S01]  /*0750*/  LDG.E R112, desc[UR44][R112.64] ;  /* 0x0000002c70707981 */ /* 0x001162000c1e1900 */
[----:B------:R-:W-:Y:S05]  /*0760*/  BRA `(.L_x_4) ;  /* 0x0000000000087947 */ /* 0x000fea0003800000 */
.L_x_5:
[----:B------:R-:W-:Y:S02]  /*0770*/  ULDC UR4, c[0x0][0x580] ;  /* 0x0001600000047ab9 */ /* 0x000fe40000000800 */
[----:B------:R-:W-:-:S07]  /*0780*/  IMAD.U32 R112, RZ, RZ, UR4 ;  /* 0x00000004ff707e24 */ /* 0x000fce000f8e00ff */
.L_x_4:
[----:B------:R-:W-:Y:S02]  /*0790*/  ULDC.64 UR4, c[0x0][0x5a0] ;  /* 0x0001680000047ab9 */ /* 0x000fe40000000a00 */
[----:B------:R-:W-:-:S04]  /*07a0*/  ISETP.NE.U32.AND P0, PT, RZ, UR4, PT ;  /* 0x00000004ff007c0c */ /* 0x000fc8000bf05070 */
[----:B------:R-:W-:-:S13]  /*07b0*/  ISETP.NE.AND.EX P0, PT, RZ, UR5, PT, P0 ;  /* 0x00000005ff007c0c */ /* 0x000fda000bf05300 */
[----:B------:R-:W-:Y:S05]  /*07c0*/  @!P0 BRA `(.L_x_6) ;  /* 0x00000000001c8947 */ /* 0x000fea0003800000 */
[----:B-1----:R-:W1:Y:S02]  /*07d0*/  LDC.64 R6, c[0x0][0x5a0] ;  /* 0x00016800ff067b82 */ /* 0x002e640000000a00 */
[----:B-1----:R-:W2:Y:S02]  /*07e0*/  LDG.E.64 R6, desc[UR44][R6.64] ;  /* 0x0000002c06067981 */ /* 0x002ea4000c1e1b00 */
[----:B--2---:R-:W-:-:S04]  /*07f0*/  ISETP.NE.U32.AND P0, PT, R6, RZ, PT ;  /* 0x000000ff0600720c */ /* 0x004fc80003f05070 */
[----:B------:R-:W-:-:S13]  /*0800*/  ISETP.NE.AND.EX P0, PT, R7, RZ, PT, P0 ;  /* 0x000000ff0700720c */ /* 0x000fda0003f05300 */
[----:B------:R-:W-:Y:S05]  /*0810*/  @!P0 BRA `(.L_x_6) ;  /* 0x0000000000088947 */ /* 0x000fea0003800000 */
[----:B0-----:R2:W5:Y:S01]  /*0820*/  LD.E R113, desc[UR44][R6.64] ;  /* 0x0000002c06717980 */ /* 0x001562000c101900 */
[----:B------:R-:W-:Y:S05]  /*0830*/  BRA `(.L_x_7) ;  /* 0x0000000000247947 */ /* 0x000fea0003800000 */
.L_x_6:
[----:B------:R-:W-:Y:S02]  /*0840*/  ULDC.64 UR4, c[0x0][0x590] ;  /* 0x0001640000047ab9 */ /* 0x000fe40000000a00 */
[----:B------:R-:W-:-:S04]  /*0850*/  ISETP.NE.U32.AND P0, PT, RZ, UR4, PT ;  /* 0x00000004ff007c0c */ /* 0x000fc8000bf05070 */
[----:B------:R-:W-:-:S13]  /*0860*/  ISETP.NE.AND.EX P0, PT, RZ, UR5, PT, P0 ;  /* 0x00000005ff007c0c */ /* 0x000fda000bf05300 */
[----:B------:R-:W-:Y:S05]  /*0870*/  @!P0 BRA `(.L_x_8) ;  /* 0x00000000000c8947 */ /* 0x000fea0003800000 */
[----:B-1----:R-:W0:Y:S02]  /*0880*/  LDC.64 R6, c[0x0][0x590] ;  /* 0x00016400ff067b82 */ /* 0x002e240000000a00 */
[----:B0-----:R0:W5:Y:S01]  /*0890*/  LDG.E R113, desc[UR44][R6.64] ;  /* 0x0000002c06717981 */ /* 0x001162000c1e1900 */
[----:B------:R-:W-:Y:S05]  /*08a0*/  BRA `(.L_x_7) ;  /* 0x0000000000087947 */ /* 0x000fea0003800000 */
.L_x_8:
[----:B------:R-:W-:Y:S02]  /*08b0*/  ULDC UR4, c[0x0][0x584] ;  /* 0x0001610000047ab9 */ /* 0x000fe40000000800 */
[----:B0-----:R-:W-:-:S07]  /*08c0*/  IMAD.U32 R113, RZ, RZ, UR4 ;  /* 0x00000004ff717e24 */ /* 0x001fce000f8e00ff */
.L_x_7:
[----:B------:R-:W3:Y:S01]  /*08d0*/  LDC R2, c[0x0][0x65c] ;  /* 0x00019700ff027b82 */ /* 0x000ee20000000800 */
[----:B------:R-:W4:Y:S01]  /*08e0*/  S2R R14, SR_CTAID.Y ;  /* 0x00000000000e7919 */ /* 0x000f220000002600 */
[----:B------:R-:W-:Y:S01]  /*08f0*/  ULDC UR6, c[0x0][0x28c] ;  /* 0x0000a30000067ab9 */ /* 0x000fe20000000800 */
[----:B------:R-:W-:Y:S01]  /*0900*/  ISETP.NE.AND P0, PT, R8, 0x2, PT ;  /* 0x000000020800780c */ /* 0x000fe20003f05270 */
[----:B------:R-:W-:Y:S01]  /*0910*/  UIADD3 UR6, UR6, 0x7f, URZ ;  /* 0x0000007f06067890 */ /* 0x000fe2000fffe03f */
[----:B012---:R-:W0:Y:S01]  /*0920*/  S2R R6, SR_CTAID.X ;  /* 0x0000000000067919 */ /* 0x007e220000002500 */
[----:B------:R-:W-:Y:S01]  /*0930*/  IMAD.MOV.U32 R7, RZ, RZ, RZ ;  /* 0x000000ffff077224 */ /* 0x000fe200078e00ff */
[----:B------:R-:W-:Y:S01]  /*0940*/  UMOV UR36, URZ ;  /* 0x0000003f00247c82 */ /* 0x000fe20008000000 */
[----:B------:R-:W-:Y:S01]  /*0950*/  USHF.R.S32.HI UR7, URZ, 0x1f, UR6 ;  /* 0x0000001f3f077899 */ /* 0x000fe20008011406 */
[----:B------:R-:W-:Y:S01]  /*0960*/  UMOV UR37, URZ ;  /* 0x0000003f00257c82 */ /* 0x000fe20008000000 */
[----:B------:R-:W-:-:S02]  /*0970*/  ULDC.64 UR8, c[0x0][0x650] ;  /* 0x0001940000087ab9 */ /* 0x000fc40000000a00 */
[----:B------:R-:W-:-:S04]  /*0980*/  ULEA.HI UR7, UR7, UR6, URZ, 0x7 ;  /* 0x0000000607077291 */ /* 0x000fc8000f8f383f */
[----:B------:R-:W-:Y:S01]  /*0990*/  USHF.R.S32.HI UR38, URZ, 0x7, UR7 ;  /* 0x000000073f267899 */ /* 0x000fe20008011407 */
[----:B---3--:R-:W-:-:S13]  /*09a0*/  ISETP.NE.AND P1, PT, R2, 0x1, PT ;  /* 0x000000010200780c */ /* 0x008fda0003f25270 */
[----:B------:R-:W0:Y:S01]  /*09b0*/  @P1 LDC R19, c[0x0][0x10] ;  /* 0x00000400ff131b82 */ /* 0x000e220000000800 */
[----:B----4-:R-:W-:Y:S02]  /*09c0*/  @P1 IMAD.MOV.U32 R8, RZ, RZ, R14 ;  /* 0x000000ffff081224 */ /* 0x010fe400078e000e */
[----:B------:R-:W-:Y:S02]  /*09d0*/  @P1 IMAD.MOV.U32 R9, RZ, RZ, RZ ;  /* 0x000000ffff091224 */ /* 0x000fe400078e00ff */
[----:B------:R-:W-:-:S03]  /*09e0*/  @P1 IMAD.MOV.U32 R17, RZ, RZ, RZ ;  /* 0x000000ffff111224 */ /* 0x000fc600078e00ff */
[----:B------:R-:W1:Y:S01]  /*09f0*/  @!P1 LDC R11, c[0x0][0xc] ;  /* 0x00000300ff0b9b82 */ /* 0x000e620000000800 */
[----:B------:R-:W-:Y:S01]  /*0a00*/  ULDC UR4, c[0x0][0xc] ;  /* 0x0000030000047ab9 */ /* 0x000fe20000000800 */
[----:B------:R-:W-:Y:S02]  /*0a10*/  ULDC UR5, c[0x0][0x10] ;  /* 0x0000040000057ab9 */ /* 0x000fe40000000800 */
[----:B------:R-:W-:-:S04]  /*0a20*/  UIMAD.WIDE.U32 UR4, UR4, UR5, URZ ;  /* 0x00000005040472a5 */ /* 0x000fc8000f8e003f */
[----:B------:R-:W2:Y:S01]  /*0a30*/  LDC R2, c[0x0][0x14] ;  /* 0x00000500ff027b82 */ /* 0x000ea20000000800 */
[----:B0-----:R-:W-:-:S04]  /*0a40*/  @P1 IMAD.WIDE.U32 R18, R6, R19, R8 ;  /* 0x0000001306121225 */ /* 0x001fc800078e0008 */
[----:B------:R-:W-:Y:S02]  /*0a50*/  @P1 IMAD.IADD R17, R19, 0x1, R17 ;  /* 0x0000000113111824 */ /* 0x000fe400078e0211 */
[----:B-1----:R-:W-:-:S04]  /*0a60*/  @!P1 IMAD.WIDE.U32 R8, R11, R14, R6 ;  /* 0x0000000e0b089225 */ /* 0x002fc800078e0006 */
[----:B------:R-:W-:Y:S02]  /*0a70*/  @!P1 IMAD.MOV.U32 R18, RZ, RZ, R8 ;  /* 0x000000ffff129224 */ /* 0x000fe400078e0008 */
[----:B------:R-:W-:Y:S02]  /*0a80*/  @!P1 IMAD.MOV.U32 R17, RZ, RZ, R9 ;  /* 0x000000ffff119224 */ /* 0x000fe400078e0009 */
[----:B--2---:R-:W-:-:S04]  /*0a90*/  IMAD.WIDE.U32 R12, R2, UR4, RZ ;  /* 0x00000004020c7c25 */ /* 0x004fc8000f8e00ff */
[----:B------:R-:W-:Y:S01]  /*0aa0*/  IMAD R23, R2, UR5, RZ ;  /* 0x0000000502177c24 */ /* 0x000fe2000f8e02ff */
[----:B------:R0:W-:Y:S03]  /*0ab0*/  STL.64 [R1], R12 ;  /* 0x0000000c01007387 */ /* 0x0001e60000100a00 */
[----:B------:R-:W-:Y:S01]  /*0ac0*/  IMAD.IADD R23, R13, 0x1, R23 ;  /* 0x000000010d177824 */ /* 0x000fe200078e0217 */
[----:B------:R-:W-:Y:S06]  /*0ad0*/  @P0 BRA `(.L_x_9) ;  /* 0x0000000000200947 */ /* 0x000fec0003800000 */
[----:B------:R-:W-:Y:S01]  /*0ae0*/  UISETP.GE.U32.AND UP0, UPT, UR38, 0x3, UPT ;  /* 0x000000032600788c */ /* 0x000fe2000bf06070 */
[----:B------:R-:W-:Y:S01]  /*0af0*/  IADD3 R18, P0, R18, R12, RZ ;  /* 0x0000000c12127210 */ /* 0x000fe20007f1e0ff */
[----:B------:R-:W-:Y:S01]  /*0b00*/  UIMAD.WIDE.U32 UR4, UR38, -0x55555555, URZ ;  /* 0xaaaaaaab260478a5 */ /* 0x000fe2000f8e003f */
[----:B------:R-:W-:-:S03]  /*0b10*/  UMOV UR37, URZ ;  /* 0x0000003f00257c82 */ /* 0x000fc60008000000 */
[----:B------:R-:W-:Y:S01]  /*0b20*/  USHF.R.U32.HI UR4, URZ, 0x1, UR5 ;  /* 0x000000013f047899 */ /* 0x000fe20008011605 */
[----:B------:R-:W-:-:S03]  /*0b30*/  IMAD.X R17, R23, 0x1, R17, P0 ;  /* 0x0000000117117824 */ /* 0x000fc600000e0611 */
[----:B------:R-:W-:Y:S02]  /*0b40*/  UIMAD UR36, UR4, -0x3, UR38 ;  /* 0xfffffffd042478a4 */ /* 0x000fe4000f8e0226 */
[----:B------:R-:W-:-:S12]  /*0b50*/  @UP0 ULOP3.LUT UR37, UR4, 0x1, URZ, 0xc0, !UPT ;  /* 0x0000000104250892 */ /* 0x000fd8000f8ec03f */
.L_x_9:
[----:B------:R-:W-:Y:S01]  /*0b60*/  ISETP.GE.U32.AND P0, PT, R18, UR8, PT ;  /* 0x0000000812007c0c */ /* 0x000fe2000bf06070 */
[----:B------:R-:W-:Y:S01]  /*0b70*/  IMAD.MOV.U32 R19, RZ, RZ, -0x1 ;  /* 0xffffffffff137424 */ /* 0x000fe200078e00ff */
[----:B------:R-:W-:Y:S01]  /*0b80*/  PRMT R8, RZ, 0x7610, R8 ;  /* 0x00007610ff087816 */ /* 0x000fe20000000008 */
[----:B------:R-:W-:Y:S01]  /*0b90*/  IMAD.MOV.U32 R22, RZ, RZ, -0x1 ;  /* 0xffffffffff167424 */ /* 0x000fe200078e00ff */
[----:B------:R-:W-:Y:S01]  /*0ba0*/  ISETP.GE.U32.AND.EX P0, PT, R17, UR9, PT, P0 ;  /* 0x0000000911007c0c */ /* 0x000fe2000bf06100 */
[----:B------:R-:W-:-:S12]  /*0bb0*/  IMAD.MOV.U32 R2, RZ, RZ, -0x1 ;  /* 0xffffffffff027424 */ /* 0x000fd800078e00ff */
[----:B------:R-:W-:Y:S05]  /*0bc0*/  @P0 BRA `(.L_x_10) ;  /* 0x00000004005c0947 */ /* 0x000fea0003800000 */
[----:B------:R-:W1:Y:S01]  /*0bd0*/  LDC.64 R20, c[0x0][0x628] ;  /* 0x00018a00ff147b82 */ /* 0x000e620000000a00 */
[----:B------:R-:W-:Y:S02]  /*0be0*/  IMAD.MOV.U32 R8, RZ, RZ, R18 ;  /* 0x000000ffff087224 */ /* 0x000fe400078e0012 */
[----:B------:R-:W-:-:S05]  /*0bf0*/  IMAD.MOV.U32 R9, RZ, RZ, R17 ;  /* 0x000000ffff097224 */ /* 0x000fca00078e0011 */
[----:B------:R-:W2:Y:S08]  /*0c00*/  LDC R2, c[0x0][0x630] ;  /* 0x00018c00ff027b82 */ /* 0x000eb00000000800 */
[----:B------:R-:W3:Y:S01]  /*0c10*/  LDC.64 R24, c[0x0][0x620] ;  /* 0x00018800ff187b82 */ /* 0x000ee20000000a00 */
[----:B-1----:R-:W-:-:S04]  /*0c20*/  ISETP.NE.U32.AND P0, PT, R20, RZ, PT ;  /* 0x000000ff1400720c */ /* 0x002fc80003f05070 */
[----:B------:R-:W-:-:S13]  /*0c30*/  ISETP.NE.AND.EX P0, PT, R21, RZ, PT, P0 ;  /* 0x000000ff1500720c */ /* 0x000fda0003f05300 */
[----:B--23--:R-:W-:Y:S05]  /*0c40*/  @!P0 BRA `(.L_x_11) ;  /* 0x0000000000288947 */ /* 0x00cfea0003800000 */
[----:B0-----:R-:W0:Y:S02]  /*0c50*/  LDC R13, c[0x0][0x634] ;  /* 0x00018d00ff0d7b82 */ /* 0x001e240000000800 */
[----:B0-----:R-:W-:-:S05]  /*0c60*/  IADD3 R13, P0, R18, R13, RZ ;  /* 0x0000000d120d7210 */ /* 0x001fca0007f1e0ff */
[----:B------:R-:W-:-:S04]  /*0c70*/  IMAD.X R15, RZ, RZ, R17, P0 ;  /* 0x000000ffff0f7224 */ /* 0x000fc800000e0611 */
[----:B------:R-:W-:-:S04]  /*0c80*/  IMAD.WIDE.U32 R8, R15, R20, RZ ;  /* 0x000000140f087225 */ /* 0x000fc800078e00ff */
[----:B------:R-:W-:-:S04]  /*0c90*/  IMAD.WIDE.U32 R10, P0, R13, R21, R8 ;  /* 0x000000150d0a7225 */ /* 0x000fc80007800008 */
[----:B------:R-:W-:-:S04]  /*0ca0*/  IMAD.WIDE.U32 R8, R13, R20, RZ ;  /* 0x000000140d087225 */ /* 0x000fc800078e00ff */
[----:B------:R-:W-:Y:S01]  /*0cb0*/  IMAD.X R13, RZ, RZ, RZ, P0 ;  /* 0x000000ffff0d7224 */ /* 0x000fe200000e06ff */
[----:B------:R-:W-:Y:S01]  /*0cc0*/  IADD3 RZ, P0, R9, R10, RZ ;  /* 0x0000000a09ff7210 */ /* 0x000fe20007f1e0ff */
[----:B------:R-:W-:-:S04]  /*0cd0*/  IMAD.MOV.U32 R12, RZ, RZ, R11 ;  /* 0x000000ffff0c7224 */ /* 0x000fc800078e000b */
[----:B------:R-:W-:-:S08]  /*0ce0*/  IMAD.WIDE.U32.X R8, R15, R21, R12, P0 ;  /* 0x000000150f087225 */ /* 0x000fd000000e040c */
.L_x_11:
[-CC-:B------:R-:W-:Y:S01]  /*0cf0*/  SHF.R.U64 R31, R8, R2.reuse, R9.reuse ;  /* 0x00000002081f7219 */ /* 0x180fe20000001209 */
[----:B0-----:R-:W0:Y:S01]  /*0d00*/  LDC R12, c[0x0][0x618] ;  /* 0x00018600ff0c7b82 */ /* 0x001e220000000800 */
[----:B------:R-:W-:Y:S01]  /*0d10*/  SHF.R.U32.HI R7, RZ, R2, R9 ;  /* 0x00000002ff077219 */ /* 0x000fe20000011609 */
[----:B------:R-:W-:Y:S01]  /*0d20*/  ULDC UR4, c[0x0][0x150] ;  /* 0x0000540000047ab9 */ /* 0x000fe20000000800 */
[----:B------:R-:W-:Y:S01]  /*0d30*/  IADD3 R11, P0, RZ, -R31, RZ ;  /* 0x8000001fff0b7210 */ /* 0x000fe20007f1e0ff */
[----:B------:R-:W-:Y:S01]  /*0d40*/  IMAD.MOV.U32 R19, RZ, RZ, R17 ;  /* 0x000000ffff137224 */ /* 0x000fe200078e0011 */
[----:B------:R-:W-:-:S03]  /*0d50*/  I2FP.F32.U32 R2, R6 ;  /* 0x0000000600027245 */ /* 0x000fc60000201000 */
[----:B------:R-:W1:Y:S01]  /*0d60*/  LDC.64 R26, c[0x0][0x640] ;  /* 0x00019000ff1a7b82 */ /* 0x000e620000000a00 */
[----:B------:R-:W-:Y:S02]  /*0d70*/  IMAD.X R13, RZ, RZ, ~R7, P0 ;  /* 0x000000ffff0d7224 */ /* 0x000fe400000e0e07 */
[----:B------:R-:W-:Y:S01]  /*0d80*/  FMUL R2, R2, UR4 ;  /* 0x0000000402027c20 */ /* 0x000fe20008400000 */
[----:B------:R-:W-:Y:S01]  /*0d90*/  IMAD.WIDE.U32 R8, R11, R24, R18 ;  /* 0x000000180b087225 */ /* 0x000fe200078e0012 */
[----:B------:R-:W-:-:S03]  /*0da0*/  ULDC UR4, c[0x0][0x154] ;  /* 0x0000550000047ab9 */ /* 0x000fc60000000800 */
[----:B------:R-:W-:Y:S01]  /*0db0*/  IMAD R10, R13, R24, RZ ;  /* 0x000000180d0a7224 */ /* 0x000fe200078e02ff */
[----:B------:R-:W2:Y:S01]  /*0dc0*/  LDC R7, c[0x0][0x144] ;  /* 0x00005100ff077b82 */ /* 0x000ea20000000800 */
[----:B------:R-:W3:Y:S02]  /*0dd0*/  F2I.U32.TRUNC.NTZ R2, R2 ;  /* 0x0000000200027305 */ /* 0x000ee4000020f000 */
[----:B------:R-:W-:-:S04]  /*0de0*/  IMAD R11, R11, R25, R10 ;  /* 0x000000190b0b7224 */ /* 0x000fc800078e020a */
[----:B------:R-:W-:Y:S01]  /*0df0*/  IMAD.IADD R9, R9, 0x1, R11 ;  /* 0x0000000109097824 */ /* 0x000fe200078e020b */
[----:B------:R-:W4:Y:S01]  /*0e00*/  LDC R22, c[0x0][0x608] ;  /* 0x00018200ff167b82 */ /* 0x000f220000000800 */
[----:B------:R-:W-:-:S03]  /*0e10*/  IMAD.MOV.U32 R11, RZ, RZ, -0x1 ;  /* 0xffffffffff0b7424 */ /* 0x000fc600078e00ff */
[--C-:B0-----:R-:W-:Y:S02]  /*0e20*/  SHF.R.U64 R20, R8, R12, R9.reuse ;  /* 0x0000000c08147219 */ /* 0x101fe40000001209 */
[----:B------:R-:W-:Y:S02]  /*0e30*/  I2FP.F32.U32 R8, R14 ;  /* 0x0000000e00087245 */ /* 0x000fe40000201000 */
[----:B------:R-:W0:Y:S01]  /*0e40*/  LDC R24, c[0x0][0x658] ;  /* 0x00019600ff187b82 */ /* 0x000e220000000800 */
[----:B-1----:R-:W-:Y:S01]  /*0e50*/  ISETP.NE.U32.AND P0, PT, R26, RZ, PT ;  /* 0x000000ff1a00720c */ /* 0x002fe20003f05070 */
[----:B---3--:R-:W-:Y:S02]  /*0e60*/  IMAD.MOV R10, RZ, RZ, -R2 ;  /* 0x000000ffff0a7224 */ /* 0x008fe400078e0a02 */
[----:B------:R-:W-:Y:S01]  /*0e70*/  FMUL R8, R8, UR4 ;  /* 0x0000000408087c20 */ /* 0x000fe20008400000 */
[----:B------:R-:W-:Y:S02]  /*0e80*/  SHF.R.U32.HI R9, RZ, R12, R9 ;  /* 0x0000000cff097219 */ /* 0x000fe40000011609 */
[----:B------:R-:W-:Y:S01]  /*0e90*/  ISETP.NE.AND.EX P0, PT, R27, RZ, PT, P0 ;  /* 0x000000ff1b00720c */ /* 0x000fe20003f05300 */
[----:B------:R1:W3:Y:S01]  /*0ea0*/  F2I.U32.TRUNC.NTZ R15, R8 ;  /* 0x00000008000f7305 */ /* 0x0002e2000020f000 */
[----:B------:R-:W1:Y:S01]  /*0eb0*/  LDC R19, c[0x0][0x148] ;  /* 0x00005200ff137b82 */ /* 0x000e620000000800 */
[----:B--2---:R-:W-:-:S07]  /*0ec0*/  IMAD R2, R7, R10, R6 ;  /* 0x0000000a07027224 */ /* 0x004fce00078e0206 */
[----:B------:R-:W2:Y:S01]  /*0ed0*/  LDC R25, c[0x0][0x600] ;  /* 0x00018000ff197b82 */ /* 0x000ea20000000800 */
[-CC-:B----4-:R-:W-:Y:S02]  /*0ee0*/  SHF.R.U64 R32, R20, R22.reuse, R9.reuse ;  /* 0x0000001614207219 */ /* 0x190fe40000001209 */
[----:B------:R-:W-:Y:S01]  /*0ef0*/  SHF.R.U32.HI R7, RZ, R22, R9 ;  /* 0x00000016ff077219 */ /* 0x000fe20000011609 */
[----:B------:R-:W-:-:S04]  /*0f00*/  IMAD.MOV.U32 R9, RZ, RZ, 0x1 ;  /* 0x00000001ff097424 */ /* 0x000fc800078e00ff */
[----:B------:R-:W4:Y:S01]  /*0f10*/  LDC R28, c[0x0][0x648] ;  /* 0x00019200ff1c7b82 */ /* 0x000f220000000800 */
[-C--:B0-----:R-:W-:Y:S02]  /*0f20*/  SHF.L.U32 R6, R11, R24.reuse, RZ ;  /* 0x000000180b067219 */ /* 0x081fe400000006ff */
[--C-:B------:R-:W-:Y:S02]  /*0f30*/  SHF.R.U64 R22, R32, R24, R7.reuse ;  /* 0x0000001820167219 */ /* 0x100fe40000001207 */
[----:B------:R-:W-:Y:S02]  /*0f40*/  LOP3.LUT R13, RZ, R6, RZ, 0x33, !PT ;  /* 0x00000006ff0d7212 */ /* 0x000fe400078e33ff */
[-C--:B------:R-:W-:Y:S01]  /*0f50*/  SHF.R.U32.HI R7, RZ, R24.reuse, R7 ;  /* 0x00000018ff077219 */ /* 0x080fe20000011607 */
[----:B------:R-:W0:Y:S01]  /*0f60*/  LDC R29, c[0x0][0x638] ;  /* 0x00018e00ff1d7b82 */ /* 0x000e220000000800 */
[----:B------:R-:W-:Y:S01]  /*0f70*/  SHF.L.U32 R12, R9, R24, RZ ;  /* 0x00000018090c7219 */ /* 0x000fe200000006ff */
[----:B------:R-:W-:-:S06]  /*0f80*/  IMAD.MOV.U32 R6, RZ, RZ, R22 ;  /* 0x000000ffff067224 */ /* 0x000fcc00078e0016 */
[----:B------:R-:W0:Y:S01]  /*0f90*/  LDC R30, c[0x0][0x610] ;  /* 0x00018400ff1e7b82 */ /* 0x000e220000000800 */
[----:B-1-3--:R-:W-:Y:S05]  /*0fa0*/  @!P0 BRA `(.L_x_12) ;  /* 0x0000000000288947 */ /* 0x00afea0003800000 */
[----:B------:R-:W1:Y:S02]  /*0fb0*/  LDC R11, c[0x0][0x64c] ;  /* 0x00019300ff0b7b82 */ /* 0x000e640000000800 */
[----:B-1----:R-:W-:-:S05]  /*0fc0*/  IADD3 R11, P0, R22, R11, RZ ;  /* 0x0000000b160b7210 */ /* 0x002fca0007f1e0ff */
        /* <DEDUP_REMOVED lines=8> */
.L_x_12:
[----:B----4-:R-:W-:Y:S01]  /*1050*/  SHF.R.U64 R6, R6, R28, R7 ;  /* 0x0000001c06067219 */ /* 0x010fe20000001207 */
[----:B--2---:R-:W-:Y:S01]  /*1060*/  VIADD R7, R25, 0xffffffff ;  /* 0xffffffff19077836 */ /* 0x004fe20000000000 */
[----:B------:R-:W-:Y:S01]  /*1070*/  LOP3.LUT R13, R32, R13, RZ, 0xc0, !PT ;  /* 0x0000000d200d7212 */ /* 0x000fe200078ec0ff */
[----:B------:R-:W-:Y:S02]  /*1080*/  IMAD.MOV R15, RZ, RZ, -R15 ;  /* 0x000000ffff0f7224 */ /* 0x000fe400078e0a0f */
[----:B------:R-:W-:Y:S01]  /*1090*/  IMAD.MOV R8, RZ, RZ, -R6 ;  /* 0x000000ffff087224 */ /* 0x000fe200078e0a06 */
[----:B------:R-:W-:Y:S01]  /*10a0*/  LOP3.LUT R7, R20, R7, RZ, 0xc0, !PT ;  /* 0x0000000714077212 */ /* 0x000fe200078ec0ff */
[----:B------:R-:W-:Y:S02]  /*10b0*/  IMAD R13, R12, R6, R13 ;  /* 0x000000060c0d7224 */ /* 0x000fe400078e020d */
[----:B------:R-:W-:Y:S02]  /*10c0*/  @P1 IMAD R2, R19, R15, R14 ;  /* 0x0000000f13021224 */ /* 0x000fe400078e020e */
[----:B0-----:R-:W-:-:S02]  /*10d0*/  IMAD R6, R8, R29, R22 ;  /* 0x0000001d08067224 */ /* 0x001fc400078e0216 */
[----:B------:R-:W-:Y:S02]  /*10e0*/  IMAD R2, R13, R30, R2 ;  /* 0x0000001e0d027224 */ /* 0x000fe400078e0202 */
[----:B------:R-:W-:Y:S02]  /*10f0*/  IMAD R19, R6, R25, R7 ;  /* 0x0000001906137224 */ /* 0x000fe400078e0207 */
[----:B------:R-:W-:-:S03]  /*1100*/  IMAD.MOV.U32 R8, RZ, RZ, 0x1 ;  /* 0x00000001ff087424 */ /* 0x000fc600078e00ff */
[----:B------:R-:W-:Y:S02]  /*1110*/  SEL R22, R19, R2, !P1 ;  /* 0x0000000213167207 */ /* 0x000fe40004800000 */
[----:B------:R-:W-:Y:S01]  /*1120*/  SEL R19, R2, R19, !P1 ;  /* 0x0000001302137207 */ /* 0x000fe20004800000 */
[----:B------:R-:W-:-:S07]  /*1130*/  IMAD.MOV.U32 R2, RZ, RZ, R31 ;  /* 0x000000ffff027224 */ /* 0x000fce00078e001f */
.L_x_10:
[----:B------:R-:W-:Y:S05]  /*1140*/  @!P2 BRA `(.L_x_13) ;  /* 0x000000b00074a947 */ /* 0x000fea0003800000 */
[----:B------:R-:W-:-:S13]  /*1150*/  ISETP.GT.U32.AND P0, PT, R33, 0x1, PT ;  /* 0x000000012100780c */ /* 0x000fda0003f04070 */
[----:B------:R-:W-:Y:S05]  /*1160*/  @P0 EXIT ;  /* 0x000000000000094d */ /* 0x000fea0003800000 */
.L_x_14:
[----:B------:R-:W-:-:S08]  /*1170*/  NOP ;  /* 0x0000000000007918 */ /* 0x000fd00000000000 */
[----:B------:R-:W1:Y:S02]  /*1180*/  USETMAXREG.TRY_ALLOC.CTAPOOL UP0, 0xe8 ;  /* 0x000000e8000079c8 */ /* 0x000e640008000600 */
[----:B-1----:R-:W-:-:S13]  /*1190*/  PLOP3.LUT P0, PT, PT, PT, UP0, 0x80, 0x0 ;  /* 0x000000000000781c */ /* 0x002fda0003f0f008 */
[----:B------:R-:W-:Y:S05]  /*11a0*/  @!P0 BRA `(.L_x_14) ;  /* 0xfffffffc00f08947 */ /* 0x000fea000383ffff */
[----:B------:R-:W-:-:S13]  /*11b0*/  LOP3.LUT P0, RZ, R8, 0xff, RZ, 0xc0, !PT ;  /* 0x000000ff08ff7812 */ /* 0x000fda000780c0ff */
[----:B------:R-:W-:Y:S05]  /*11c0*/  @!P0 EXIT ;  /* 0x000000000000894d */ /* 0x000fea0003800000 */
[----:B------:R-:W1:Y:S01]  /*11d0*/  S2UR UR4, SR_CgaCtaId ;  /* 0x00000000000479c3 */ /* 0x000e620000008800 */
[----:B------:R-:W-:Y:S01]  /*11e0*/  VIADD R6, R5, 0xffffffff ;  /* 0xffffffff05067836 */ /* 0x000fe20000000000 */
[----:B------:R-:W-:Y:S01]  /*11f0*/  SHF.R.S32.HI R0, RZ, 0x1f, R3 ;  /* 0x0000001fff007819 */ /* 0x000fe20000011403 */
[----:B------:R-:W-:Y:S01]  /*1200*/  UMOV UR40, 0x400 ;  /* 0x0000040000287882 */ /* 0x000fe20000000000 */
[----:B------:R-:W-:Y:S01]  /*1210*/  UISETP.LT.AND UP0, UPT, UR38, 0x1, UPT ;  /* 0x000000012600788c */ /* 0x000fe2000bf01270 */
[----:B------:R-:W-:Y:S01]  /*1220*/  LOP3.LUT R123, R16, 0x1, RZ, 0xfc, !PT ;  /* 0x00000001107b7812 */ /* 0x000fe200078efcff */
[----:B------:R-:W-:Y:S01]  /*1230*/  USHF.L.U32 UR39, UR38, 0x1, URZ ;  /* 0x0000000126277899 */ /* 0x000fe2000800063f */
[----:B------:R-:W-:Y:S01]  /*1240*/  R2UR UR41, R6 ;  /* 0x00000000062972ca */ /* 0x000fe200000e0000 */
[----:B------:R-:W-:Y:S01]  /*1250*/  USEL UR43, UR38, 0x1, UP0 ;  /* 0x00000001262b7887 */ /* 0x000fe20008000000 */
[CC--:B------:R-:W-:Y:S02]  /*1260*/  LEA.HI R4, R0.reuse, R3.reuse, RZ, 0x2 ;  /* 0x0000000300047211 */ /* 0x0c0fe400078f10ff */
[----:B------:R-:W-:Y:S01]  /*1270*/  LEA.HI R0, R0, R3, RZ, 0x5 ;  /* 0x0000000300007211 */ /* 0x000fe200078f28ff */
[----:B------:R-:W-:Y:S01]  /*1280*/  UIADD3 UR43, -UR43, UR38, URZ ;  /* 0x000000262b2b7290 */ /* 0x000fe2000fffe13f */
[----:B------:R-:W-:-:S02]  /*1290*/  SHF.R.S32.HI R114, RZ, 0x2, R4 ;  /* 0x00000002ff727819 */ /* 0x000fc40000011404 */
[----:B------:R-:W-:Y:S02]  /*12a0*/  SHF.R.S32.HI R5, RZ, 0x1f, R4 ;  /* 0x0000001fff057819 */ /* 0x000fe40000011404 */
[----:B------:R-:W-:Y:S02]  /*12b0*/  LOP3.LUT R116, R4, 0xfffffffc, RZ, 0xc0, !PT ;  /* 0xfffffffc04747812 */ /* 0x000fe400078ec0ff */
[----:B------:R-:W-:Y:S01]  /*12c0*/  LEA.HI R5, R5, R114, RZ, 0x3 ;  /* 0x0000007205057211 */ /* 0x000fe200078f18ff */
[----:B------:R-:W-:Y:S01]  /*12d0*/  USHF.L.U32 UR41, UR41, 0x3, URZ ;  /* 0x0000000329297899 */ /* 0x000fe2000800063f */
[----:B------:R-:W-:Y:S01]  /*12e0*/  ISETP.NE.AND P0, PT, R6, RZ, PT ;  /* 0x000000ff0600720c */ /* 0x000fe20003f05270 */
[----:B------:R-:W-:Y:S01]  /*12f0*/  IMAD.IADD R116, R3, 0x1, -R116 ;  /* 0x0000000103747824 */ /* 0x000fe200078e0a74 */
[----:B------:R-:W-:Y:S01]  /*1300*/  LOP3.LUT R5, R5, 0xfffffff8, RZ, 0xc0, !PT ;  /* 0xfffffff805057812 */ /* 0x000fe200078ec0ff */
[----:B-1----:R-:W-:Y:S01]  /*1310*/  ULEA UR40, UR4, UR40, 0x18 ;  /* 0x0000002804287291 */ /* 0x002fe2000f8ec03f */
[----:B------:R-:W-:Y:S01]  /*1320*/  SEL R122, RZ, 0x1, P0 ;  /* 0x00000001ff7a7807 */ /* 0x000fe20000000000 */
[----:B------:R-:W-:Y:S01]  /*1330*/  IMAD.U32 R120, RZ, RZ, UR41 ;  /* 0x00000029ff787e24 */ /* 0x000fe2000f8e00ff */
[----:B------:R-:W-:Y:S01]  /*1340*/  ULDC UR4, c[0x0][0x284] ;  /* 0x0000a10000047ab9 */ /* 0x000fe20000000800 */
[----:B------:R-:W-:Y:S01]  /*1350*/  IMAD.IADD R114, R114, 0x1, -R5 ;  /* 0x0000000172727824 */ /* 0x000fe200078e0a05 */
[----:B------:R-:W-:Y:S01]  /*1360*/  UIADD3 UR42, UR40, 0x40, URZ ;  /* 0x00000040282a7890 */ /* 0x000fe2000fffe03f */
[----:B------:R-:W-:-:S02]  /*1370*/  SHF.R.S32.HI R5, RZ, 0x5, R0 ;  /* 0x00000005ff057819 */ /* 0x000fc40000011400 */
[C---:B------:R-:W-:Y:S02]  /*1380*/  LOP3.LUT R118, R120.reuse, 0x8, RZ, 0xc0, !PT ;  /* 0x0000000878767812 */ /* 0x040fe400078ec0ff */
[--C-:B------:R-:W-:Y:S01]  /*1390*/  SHF.R.S32.HI R115, RZ, 0x1f, R114.reuse ;  /* 0x0000001fff737819 */ /* 0x100fe20000011472 */
[C-C-:B------:R-:W-:Y:S01]  /*13a0*/  IMAD R117, R5.reuse, -0x10, -R114.reuse ;  /* 0xfffffff005757824 */ /* 0x140fe200078e0a72 */
[----:B------:R-:W-:Y:S01]  /*13b0*/  LOP3.LUT R120, R120, 0x8, RZ, 0xc, !PT ;  /* 0x0000000878787812 */ /* 0x000fe200078e0cff */
[----:B------:R-:W-:Y:S01]  /*13c0*/  IMAD.U32 R121, RZ, RZ, UR42 ;  /* 0x0000002aff797e24 */ /* 0x000fe2000f8e00ff */
[----:B------:R-:W-:Y:S01]  /*13d0*/  LOP3.LUT R118, R118, 0x18, RZ, 0x3c, !PT ;  /* 0x0000001876767812 */ /* 0x000fe200078e3cff */
[----:B------:R-:W-:-:S04]  /*13e0*/  IMAD.WIDE R114, R5, 0x10, R114 ;  /* 0x0000001005727825 */ /* 0x000fc800078e0272 */
[----:B------:R-:W-:Y:S02]  /*13f0*/  VIADD R119, R121, UR41 ;  /* 0x0000002979777c36 */ /* 0x000fe40008000000 */
[----:B------:R-:W-:-:S07]  /*1400*/  VIADD R117, R117, UR4 ;  /* 0x0000000475757c36 */ /* 0x000fce0008000000 */
.L_x_210:
[----:B------:R-:W-:Y:S01]  /*1410*/  SHF.L.U32 R0, R122, 0x1f, RZ ;  /* 0x0000001f7a007819 */ /* 0x000fe200000006ff */
[----:B------:R-:W-:Y:S02]  /*1420*/  ULDC UR4, c[0x0][0x28c] ;  /* 0x0000a30000047ab9 */ /* 0x000fe40000000800 */
[----:B------:R-:W-:Y:S01]  /*1430*/  ISETP.LT.AND P1, PT, RZ, UR4, PT ;  /* 0x00000004ff007c0c */ /* 0x000fe2000bf21270 */
[----:B------:R-:W1:Y:S02]  /*1440*/  SYNCS.PHASECHK.TRANS64.TRYWAIT P0, [R121+UR41], R0 ;  /* 0x00000000790075a7 */ /* 0x000e640008000169 */
[----:B-12---:R-:W-:Y:S10]  /*1450*/  @!P0 BRA `(.L_x_15) ;  /* 0x000000bc00b48947 */ /* 0x006ff40003800000 */
.L_x_231:
[----:B------:R-:W-:Y:S05]  /*1460*/  @P1 BRA `(.L_x_16) ;  /* 0x0000000000401947 */ /* 0x000fea0003800000 */
[----:B-1----:R-:W-:Y:S01]  /*1470*/  MOV R0, 0x0 ;  /* 0x0000000000007802 */ /* 0x002fe20000000f00 */
[----:B------:R-:W-:Y:S01]  /*1480*/  ULDC.64 UR4, c[0x4][0x68] ;  /* 0x01001a0000047ab9 */ /* 0x000fe20000000a00 */
[----:B------:R-:W-:Y:S01]  /*1490*/  ULDC.64 UR6, c[0x4][0x8] ;  /* 0x0100020000067ab9 */ /* 0x000fe20000000a00 */
[----:B------:R-:W-:Y:S01]  /*14a0*/  IMAD.U32 R4, RZ, RZ, UR4 ;  /* 0x00000004ff047e24 */ /* 0x000fe2000f8e00ff */
[----:B------:R1:W2:Y:S01]  /*14b0*/  LDC.64 R14, c[0x4][R0] ;  /* 0x01000000000e7b82 */ /* 0x0002a20000000a00 */
[----:B------:R-:W-:Y:S01]  /*14c0*/  IMAD.U32 R5, RZ, RZ, UR5 ;  /* 0x00000005ff057e24 */ /* 0x000fe2000f8e00ff */
[----:B------:R-:W-:Y:S01]  /*14d0*/  ULDC.64 UR4, c[0x4][0x70] ;  /* 0x01001c0000047ab9 */ /* 0x000fe20000000a00 */
[----:B------:R-:W-:Y:S02]  /*14e0*/  IMAD.U32 R10, RZ, RZ, UR6 ;  /* 0x00000006ff0a7e24 */ /* 0x000fe4000f8e00ff */
[----:B------:R-:W-:Y:S02]  /*14f0*/  IMAD.U32 R6, RZ, RZ, UR4 ;  /* 0x00000004ff067e24 */ /* 0x000fe4000f8e00ff */
[----:B------:R-:W-:-:S02]  /*1500*/  IMAD.U32 R7, RZ, RZ, UR5 ;  /* 0x00000005ff077e24 */ /* 0x000fc4000f8e00ff */
[----:B------:R-:W-:Y:S02]  /*1510*/  IMAD.U32 R11, RZ, RZ, UR7 ;  /* 0x00000007ff0b7e24 */ /* 0x000fe4000f8e00ff */
[----:B------:R-:W-:Y:S02]  /*1520*/  IMAD.MOV.U32 R8, RZ, RZ, 0x1e1 ;  /* 0x000001e1ff087424 */ /* 0x000fe400078e00ff */
[----:B0-----:R-:W-:Y:S02]  /*1530*/  IMAD.MOV.U32 R12, RZ, RZ, 0x1 ;  /* 0x00000001ff0c7424 */ /* 0x001fe400078e00ff */
[----:B-1----:R-:W-:-:S07]  /*1540*/  IMAD.MOV.U32 R13, RZ, RZ, RZ ;  /* 0x000000ffff0d7224 */ /* 0x002fce00078e00ff */
[----:B------:R-:W-:-:S07]  /*1550*/  LEPC R20, `(.L_x_16) ;  /* 0x000000001014794e */ /* 0x000fce0000000000 */
[----:B--2--5:R-:W-:Y:S05]  /*1560*/  CALL.ABS.NOINC R14 ;  /* 0x000000000e007343 */ /* 0x024fea0003c00000 */
.L_x_16:
[----:B------:R-:W-:-:S13]  /*1570*/  ISETP.NE.AND P0, PT, R123, 0x3, PT ;  /* 0x000000037b00780c */ /* 0x000fda0003f05270 */
[----:B------:R-:W-:Y:S05]  /*1580*/  @!P0 BRA `(.L_x_17) ;  /* 0x0000000000048947 */ /* 0x000fea0003800000 */
[----:B------:R-:W-:Y:S01]  /*1590*/  BPT.TRAP 0x1 ;  /* 0x000000040000795c */ /* 0x000fe20000300000 */
.L_x_17:
[----:B------:R-:W-:Y:S02]  /*15a0*/  IMAD.U32 R3, RZ, RZ, UR36 ;  /* 0x00000024ff037e24 */ /* 0x000fe4000f8e00ff */
[----:B-1----:R-:W-:-:S03]  /*15b0*/  IMAD.U32 R0, RZ, RZ, UR37 ;  /* 0x00000025ff007e24 */ /* 0x002fc6000f8e00ff */
[----:B------:R-:W-:Y:S02]  /*15c0*/  LEA R3, R3, UR40, 0x3 ;  /* 0x0000002803037c11 */ /* 0x000fe4000f8e18ff */
[----:B------:R-:W-:-:S04]  /*15d0*/  SHF.L.U32 R0, R0, 0x1f, RZ ;  /* 0x0000001f00007819 */ /* 0x000fc800000006ff */
[----:B------:R1:W2:Y:S01]  /*15e0*/  SYNCS.PHASECHK.TRANS64.TRYWAIT P1, [R3+URZ], R0 ;  /* 0x00000000030075a7 */ /* 0x0002a2000802017f */
[----:B------:R-:W-:Y:S05]  /*15f0*/  @!P0 BRA `(.L_x_18) ;  /* 0x0000000000048947 */ /* 0x000fea0003800000 */
[----:B------:R-:W-:Y:S01]  /*1600*/  BPT.TRAP 0x1 ;  /* 0x000000040000795c */ /* 0x000fe20000300000 */
.L_x_18:
[----:B------:R-:W-:-:S05]  /*1610*/  IMAD.U32 R4, RZ, RZ, UR43 ;  /* 0x0000002bff047e24 */ /* 0x000fca000f8e00ff */
[----:B------:R-:W-:Y:S01]  /*1620*/  ISETP.GE.AND P2, PT, R4, 0x1, PT ;  /* 0x000000010400780c */ /* 0x000fe20003f46270 */
[----:B--2---:R-:W-:-:S12]  /*1630*/  @P1 BRA `(.L_x_19) ;  /* 0x0000000000081947 */ /* 0x004fd80003800000 */
[----:B------:R-:W2:Y:S02]  /*1640*/  SYNCS.PHASECHK.TRANS64.TRYWAIT P1, [R3+URZ], R0 ;  /* 0x00000000030075a7 */ /* 0x000ea4000802017f */
[----:B--2---:R-:W-:Y:S05]  /*1650*/  @!P1 BRA `(.L_x_20) ;  /* 0x000000bc00489947 */ /* 0x004fea0003800000 */
.L_x_19:
[----:B------:R-:W-:Y:S05]  /*1660*/  WARPSYNC.ALL ;  /* 0x0000000000007948 */ /* 0x000fea0003800000 */
[----:B------:R-:W-:Y:S01]  /*1670*/  UIADD3 UR5, UR40, 0x100, URZ ;  /* 0x0000010028057890 */ /* 0x000fe2000fffe03f */
[----:B------:R-:W-:Y:S01]  /*1680*/  WARPGROUP.ARRIVE ;  /* 0x00000000000079c5 */ /* 0x000fe20000000000 */
[----:B------:R-:W-:Y:S02]  /*1690*/  UIADD3 UR4, UR40, 0xc100, URZ ;  /* 0x0000c10028047890 */ /* 0x000fe4000fffe03f */
[----:B------:R-:W-:Y:S02]  /*16a0*/  USHF.R.U32.HI UR5, URZ, 0x4, UR5 ;  /* 0x000000043f057899 */ /* 0x000fe40008011605 */
[----:B------:R-:W-:-:S02]  /*16b0*/  USHF.R.U32.HI UR4, URZ, 0x4, UR4 ;  /* 0x000000043f047899 */ /* 0x000fc40008011604 */
[----:B------:R-:W-:Y:S02]  /*16c0*/  ULOP3.LUT UR6, UR5, 0x3fff, URZ, 0xc0, !UPT ;  /* 0x00003fff05067892 */ /* 0x000fe4000f8ec03f */
[----:B------:R-:W-:Y:S02]  /*16d0*/  ULOP3.LUT UR5, UR4, 0x3fff, URZ, 0xc0, !UPT ;  /* 0x00003fff04057892 */ /* 0x000fe4000f8ec03f */
[----:B------:R-:W-:Y:S02]  /*16e0*/  ULOP3.LUT UR4, UR6, 0x10000, URZ, 0xfc, !UPT ;  /* 0x0001000006047892 */ /* 0x000fe4000f8efc3f */
[----:B------:R-:W-:Y:S02]  /*16f0*/  ULOP3.LUT UR5, UR5, 0x10000, URZ, 0xfc, !UPT ;  /* 0x0001000005057892 */ /* 0x000fe4000f8efc3f */
[----:B------:R-:W-:Y:S02]  /*1700*/  ULEA UR8, UR36, UR4, 0xa ;  /* 0x0000000424087291 */ /* 0x000fe4000f8e503f */
[----:B------:R-:W-:Y:S01]  /*1710*/  UIMAD UR6, UR36, 0xb00, UR5 ;  /* 0x00000b00240678a4 */ /* 0x000fe2000f8e0205 */
[----:B------:R-:W-:Y:S01]  /*1720*/  UMOV UR9, 0x40000040 ;  /* 0x4000004000097882 */ /* 0x000fe20000000000 */
[----:B------:R-:W-:-:S02]  /*1730*/  UMOV UR11, 0x40000040 ;  /* 0x40000040000b7882 */ /* 0x000fc40000000000 */
[----:B------:R-:W-:Y:S01]  /*1740*/  UIADD3 UR14, UR6, 0x80, URZ ;  /* 0x00000080060e7890 */ /* 0x000fe2000fffe03f */
[----:B------:R-:W-:Y:S02]  /*1750*/  UMOV UR12, UR8 ;  /* 0x00000008000c7c82 */ /* 0x000fe40008000000 */
[----:B------:R-:W-:Y:S01]  /*1760*/  UMOV UR10, UR6 ;  /* 0x00000006000a7c82 */ /* 0x000fe20008000000 */
[----:B------:R-:W-:Y:S01]  /*1770*/  UMOV UR13, UR9 ;  /* 0x00000009000d7c82 */ /* 0x000fe20008000000 */
[----:B------:R-:W-:Y:S01]  /*1780*/  HGMMA.64x16x16.F32 R104, gdesc[UR8], RZ, !UPT, gsb0 ;  /* 0x00200000086879f0 */ /* 0x000fe2000c0008ff */
[----:B------:R-:W-:Y:S01]  /*1790*/  UMOV UR15, 0x40000040 ;  /* 0x40000040000f7882 */ /* 0x000fe20000000000 */
[----:B------:R-:W-:Y:S02]  /*17a0*/  UIADD3 UR7, UR6, 0x100, URZ ;  /* 0x0000010006077890 */ /* 0x000fe4000fffe03f */
[----:B------:R-:W-:Y:S02]  /*17b0*/  UIADD3 UR10, UR6, 0x180, URZ ;  /* 0x00000180060a7890 */ /* 0x000fe4000fffe03f */
[----:B------:R-:W-:Y:S01]  /*17c0*/  UIADD3 UR11, UR6, 0x200, URZ ;  /* 0x00000200060b7890 */ /* 0x000fe2000fffe03f */
[----:B------:R-:W-:-:S02]  /*17d0*/  WARPGROUP.DEPBAR.LE gsb0, 0x0 ;  /* 0x00008000000079c5 */ /* 0x000fc40000010000 */
[----:B------:R-:W-:-:S06]  /*17e0*/  WARPGROUP.ARRIVE ;  /* 0x00000000000079c5 */ /* 0x000fcc0000000000 */
[----:B------:R-:W-:Y:S01]  /*17f0*/  HGMMA.64x16x16.F32 R96, gdesc[UR12], RZ, !UPT, gsb0 ;  /* 0x002000000c6079f0 */ /* 0x000fe2000c0008ff */
[----:B------:R-:W-:Y:S01]  /*1800*/  UMOV UR12, UR8 ;  /* 0x00000008000c7c82 */ /* 0x000fe20008000000 */
[----:B------:R-:W-:Y:S01]  /*1810*/  UMOV UR13, UR9 ;  /* 0x00000009000d7c82 */ /* 0x000fe20008000000 */
[----:B------:R-:W-:Y:S01]  /*1820*/  UMOV UR14, UR7 ;  /* 0x00000007000e7c82 */ /* 0x000fe20008000000 */
[----:B------:R-:W-:Y:S01]  /*1830*/  UMOV UR15, 0x40000040 ;  /* 0x40000040000f7882 */ /* 0x000fe20000000000 */
[----:B------:R-:W-:Y:S01]  /*1840*/  UIADD3 UR7, UR6, 0x280, URZ ;  /* 0x0000028006077890 */ /* 0x000fe2000fffe03f */
[----:B------:R-:W-:Y:S02]  /*1850*/  WARPGROUP.DEPBAR.LE gsb0, 0x0 ;  /* 0x00008000000079c5 */ /* 0x000fe40000010000 */
        /* <DEDUP_REMOVED lines=63> */
[----:B------:R-:W-:Y:S01]  /*1c50*/  UMOV UR11, 0x40000040 ;  /* 0x40000040000b7882 */ /* 0x000fe20000000000 */
[----:B------:R-:W-:Y:S02]  /*1c60*/  WARPGROUP.DEPBAR.LE gsb0, 0x0 ;  /* 0x00008000000079c5 */ /* 0x000fe40000010000 */
[----:B------:R-:W-:-:S06]  /*1c70*/  WARPGROUP.ARRIVE ;  /* 0x00000000000079c5 */ /* 0x000fcc0000000000 */
[----:B------:R-:W-:Y:S01]  /*1c80*/  HGMMA.64x16x16.F32 R24, gdesc[UR12], RZ, !UPT, gsb0 ;  /* 0x002000000c1879f0 */ /* 0x000fe2000c0008ff */
[----:B------:R-:W-:Y:S02]  /*1c90*/  UIADD3 UR12, UR8, 0x2, URZ ;  /* 0x00000002080c7890 */ /* 0x000fe4000fffe03f */
[----:B------:R-:W-:Y:S01]  /*1ca0*/  UIADD3 UR14, UR6, 0x2, URZ ;  /* 0x00000002060e7890 */ /* 0x000fe2000fffe03f */
[----:B------:R-:W-:Y:S01]  /*1cb0*/  UMOV UR13, 0x40000040 ;  /* 0x40000040000d7882 */ /* 0x000fe20000000000 */
[----:B------:R-:W-:Y:S01]  /*1cc0*/  UMOV UR15, 0x40000040 ;  /* 0x40000040000f7882 */ /* 0x000fe20000000000 */
[----:B------:R-:W-:Y:S02]  /*1cd0*/  WARPGROUP.DEPBAR.LE gsb0, 0x0 ;  /* 0x00008000000079c5 */ /* 0x000fe40000010000 */
[----:B------:R-:W-:-:S06]  /*1ce0*/  WARPGROUP.ARRIVE ;  /* 0x00000000000079c5 */ /* 0x000fcc0000000000 */
[----:B------:R-:W-:Y:S01]  /*1cf0*/  HGMMA.64x16x16.F32 R104, gdesc[UR12], R104, gsb0 ;  /* 0x002000000c6879f0 */ /* 0x000fe20008000868 */
[----:B------:R-:W-:Y:S01]  /*1d00*/  UMOV UR14, UR7 ;  /* 0x00000007000e7c82 */ /* 0x000fe20008000000 */
[----:B------:R-:W-:Y:S01]  /*1d10*/  UMOV UR15, 0x40000040 ;  /* 0x40000040000f7882 */ /* 0x000fe20000000000 */
[----:B------:R-:W-:Y:S01]  /*1d20*/  UIADD3 UR7, UR6, 0x202, URZ ;  /* 0x0000020206077890 */ /* 0x000fe2000fffe03f */
        /* <DEDUP_REMOVED lines=430> */
[----:B------:R-:W-:Y:S02]  /*3810*/  UIADD3 UR13, UR6, 0xa06, URZ ;  /* 0x00000a06060d7890 */ /* 0x000fe4000fffe03f */
[----:B------:R-:W-:Y:S01]  /*3820*/  UIADD3 UR6, UR6, 0xa86, URZ ;  /* 0x00000a8606067890 */ /* 0x000fe2000fffe03f */
[----:B------:R-:W-:Y:S02]  /*3830*/  WARPGROUP.DEPBAR.LE gsb0, 0x0 ;  /* 0x00008000000079c5 */ /* 0x000fe40000010000 */
[----:B------:R-:W-:-:S06]  /*3840*/  WARPGROUP.ARRIVE ;  /* 0x00000000000079c5 */ /* 0x000fcc0000000000 */
[----:B------:R-:W-:Y:S01]  /*3850*/  HGMMA.64x16x16.F32 R56, gdesc[UR8], R56, gsb0 ;  /* 0x00200000083879f0 */ /* 0x000fe20008000838 */
[----:B------:R-:W-:Y:S01]  /*3860*/  UMOV UR10, UR7 ;  /* 0x00000007000a7c82 */ /* 0x000fe20008000000 */
[----:B------:R-:W-:Y:S01]  /*3870*/  UMOV UR11, 0x40000040 ;  /* 0x40000040000b7882 */ /* 0x000fe20000000000 */
        /* <DEDUP_REMOVED lines=17> */
[----:B------:R-:W-:Y:S03]  /*3990*/  HGMMA.64x16x16.F32 R24, gdesc[UR8], R24, gsb0 ;  /* 0x00200000081879f0 */ /* 0x000fe60008000818 */
[----:B------:R-:W-:Y:S02]  /*39a0*/  WARPGROUP.DEPBAR.LE gsb0, 0x0 ;  /* 0x00008000000079c5 */ /* 0x000fe40000010000 */
[----:B------:R-:W-:Y:S05]  /*39b0*/  @!P2 BRA `(.L_x_21) ;  /* 0x000000240000a947 */ /* 0x000fea0003800000 */
[----:B------:R-:W-:Y:S01]  /*39c0*/  UIADD3 UR7, UR36, 0x1, URZ ;  /* 0x0000000124077890 */ /* 0x000fe2000fffe03f */
[----:B-12---:R-:W-:-:S03]  /*39d0*/  IMAD.U32 R0, RZ, RZ, UR43 ;  /* 0x0000002bff007e24 */ /* 0x006fc6000f8e00ff */
[----:B------:R-:W-:-:S04]  /*39e0*/  UISETP.NE.AND UP0, UPT, UR7, 0x3, UPT ;  /* 0x000000030700788c */ /* 0x000fc8000bf05270 */
[----:B------:R-:W-:Y:S02]  /*39f0*/  USEL UR6, URZ, 0x1, UP0 ;  /* 0x000000013f067887 */ /* 0x000fe40008000000 */
[----:B------:R-:W-:Y:S02]  /*3a00*/  USEL UR7, UR7, URZ, UP0 ;  /* 0x0000003f07077287 */ /* 0x000fe40008000000 */
[----:B------:R-:W-:-:S06]  /*3a10*/  ULOP3.LUT UR6, UR37, UR6, URZ, 0x3c, !UPT ;  /* 0x0000000625067292 */ /* 0x000fcc000f8e3c3f */
[----:B------:R-:W-:Y:S01]  /*3a20*/  IMAD.U32 R5, RZ, RZ, UR6 ;  /* 0x00000006ff057e24 */ /* 0x000fe2000f8e00ff */
[----:B------:R-:W-:-:S06]  /*3a30*/  UMOV UR6, UR36 ;  /* 0x0000002400067c82 */ /* 0x000fcc0008000000 */
.L_x_28:
[----:B-12---:R-:W-:Y:S05]  /*3a40*/  @!P0 BRA `(.L_x_22) ;  /* 0x0000000000048947 */ /* 0x006fea0003800000 */
[----:B------:R-:W-:Y:S01]  /*3a50*/  BPT.TRAP 0x1 ;  /* 0x000000040000795c */ /* 0x000fe20000300000 */
.L_x_22:
[----:B------:R-:W-:Y:S01]  /*3a60*/  ULEA UR8, UR7, UR40, 0x3 ;  /* 0x0000002807087291 */ /* 0x000fe2000f8e183f */
[----:B------:R-:W-:-:S08]  /*3a70*/  SHF.L.U32 R3, R5, 0x1f, RZ ;  /* 0x0000001f05037819 */ /* 0x000fd000000006ff */
[----:B------:R1:W2:Y:S01]  /*3a80*/  SYNCS.PHASECHK.TRANS64.TRYWAIT P1, [UR8], R3 ;  /* 0x00000003ff0075a7 */ /* 0x0002a20008020148 */
[----:B------:R-:W-:Y:S05]  /*3a90*/  @!P0 BRA `(.L_x_23) ;  /* 0x0000000000048947 */ /* 0x000fea0003800000 */
[----:B------:R-:W-:Y:S01]  /*3aa0*/  BPT.TRAP 0x1 ;  /* 0x000000040000795c */ /* 0x000fe20000300000 */
.L_x_23:
[----:B--2---:R-:W-:Y:S05]  /*3ab0*/  @P1 BRA `(.L_x_24) ;  /* 0x0000000000081947 */ /* 0x004fea0003800000 */
[----:B------:R-:W2:Y:S02]  /*3ac0*/  SYNCS.PHASECHK.TRANS64.TRYWAIT P1, [UR8], R3 ;  /* 0x00000003ff0075a7 */ /* 0x000ea40008020148 */
[----:B--2---:R-:W-:Y:S05]  /*3ad0*/  @!P1 BRA `(.L_x_25) ;  /* 0x00000098003c9947 */ /* 0x004fea0003800000 */
.L_x_24:
[----:B------:R-:W-:Y:S01]  /*3ae0*/  ULEA UR10, UR7, UR4, 0xa ;  /* 0x00000004070a7291 */ /* 0x000fe2000f8e503f */
[----:B------:R-:W-:Y:S01]  /*3af0*/  WARPGROUP.ARRIVE ;  /* 0x00000000000079c5 */ /* 0x000fe20000000000 */
[----:B------:R-:W-:Y:S01]  /*3b00*/  UIMAD UR8, UR7, 0xb00, UR5 ;  /* 0x00000b00070878a4 */ /* 0x000fe2000f8e0205 */
[----:B------:R-:W-:Y:S01]  /*3b10*/  UMOV UR13, 0x40000040 ;  /* 0x40000040000d7882 */ /* 0x000fe20000000000 */
[----:B------:R-:W-:Y:S02]  /*3b20*/  UMOV UR15, 0x40000040 ;  /* 0x40000040000f7882 */ /* 0x000fe40000000000 */
[----:B------:R-:W-:Y:S01]  /*3b30*/  UIADD3 UR9, UR8, 0x80, URZ ;  /* 0x0000008008097890 */ /* 0x000fe2000fffe03f */
[----:B------:R-:W-:Y:S02]  /*3b40*/  UMOV UR12, UR10 ;  /* 0x0000000a000c7c82 */ /* 0x000fe40008000000 */
[----:B------:R-:W-:Y:S01]  /*3b50*/  UMOV UR14, UR8 ;  /* 0x00000008000e7c82 */ /* 0x000fe20008000000 */
[----:B------:R-:W-:Y:S01]  /*3b60*/  UIADD3 UR11, UR8, 0x100, URZ ;  /* 0x00000100080b7890 */ /* 0x000fe2000fffe03f */
[----:B------:R-:W-:Y:S01]  /*3b70*/  HGMMA.64x16x16.F32 R104, gdesc[UR12], R104, gsb0 ;  /* 0x002000000c6879f0 */ /* 0x000fe20008000868 */
[----:B------:R-:W-:Y:S01]  /*3b80*/  UMOV UR15, 0x40000040 ;  /* 0x40000040000f7882 */ /* 0x000fe20000000000 */
[----:B------:R-:W-:Y:S01]  /*3b90*/  UMOV UR14, UR9 ;  /* 0x00000009000e7c82 */ /* 0x000fe20008000000 */
[----:B------:R-:W-:-:S02]  /*3ba0*/  UIADD3 UR16, UR8, 0x180, URZ ;  /* 0x0000018008107890 */ /* 0x000fc4000fffe03f */
        /* <DEDUP_REMOVED lines=526> */
[----:B------:R-:W-:Y:S01]  /*5c90*/  BPT.TRAP 0x1 ;  /* 0x000000040000795c */ /* 0x000fe20000300000 */
.L_x_26:
[----:B------:R-:W-:Y:S01]  /*5ca0*/  ULEA UR8, UR6, UR40, 0x3 ;  /* 0x0000002806087291 */ /* 0x000fe2000f8e183f */
[----:B------:R-:W-:-:S03]  /*5cb0*/  ISETP.GT.U32.AND P1, PT, R16, 0x1, PT ;  /* 0x000000011000780c */ /* 0x000fc60003f24070 */
[----:B------:R-:W-:-:S04]  /*5cc0*/  UIADD3 UR8, UR8, 0x18, URZ ;  /* 0x0000001808087890 */ /* 0x000fc8000fffe03f */
[----:B------:R-:W-:-:S09]  /*5cd0*/  UPRMT UR8, URZ, 0x654, UR8 ;  /* 0x000006543f087896 */ /* 0x000fd20008000008 */
[----:B------:R-:W-:Y:S01]  /*5ce0*/  SYNCS.ARRIVE.TRANS64.RED.A1T0 RZ, [UR8], RZ ;  /* 0x000000ffffff79a7 */ /* 0x000fe20008100408 */
[----:B------:R-:W-:Y:S05]  /*5cf0*/  @P1 BRA `(.L_x_27) ;  /* 0x0000000000041947 */ /* 0x000fea0003800000 */
[----:B------:R-:W-:Y:S01]  /*5d00*/  BPT.TRAP 0x1 ;  /* 0x000000040000795c */ /* 0x000fe20000300000 */
.L_x_27:
[----:B------:R-:W-:Y:S01]  /*5d10*/  UIADD3 UR7, UR7, 0x1, URZ ;  /* 0x0000000107077890 */ /* 0x000fe2000fffe03f */
[C---:B------:R-:W-:Y:S01]  /*5d20*/  ISETP.GT.AND P1, PT, R0.reuse, 0x1, PT ;  /* 0x000000010000780c */ /* 0x040fe20003f24270 */
[----:B------:R-:W-:Y:S01]  /*5d30*/  UIADD3 UR6, UR6, 0x1, URZ ;  /* 0x0000000106067890 */ /* 0x000fe2000fffe03f */
[----:B------:R-:W-:Y:S01]  /*5d40*/  VIADD R0, R0, 0xffffffff ;  /* 0xffffffff00007836 */ /* 0x000fe20000000000 */
[----:B------:R-:W-:Y:S02]  /*5d50*/  UISETP.NE.AND UP0, UPT, UR7, 0x3, UPT ;  /* 0x000000030700788c */ /* 0x000fe4000bf05270 */
[----:B------:R-:W-:Y:S02]  /*5d60*/  UISETP.NE.AND UP1, UPT, UR6, 0x3, UPT ;  /* 0x000000030600788c */ /* 0x000fe4000bf25270 */
[----:B------:R-:W-:Y:S02]  /*5d70*/  USEL UR8, URZ, 0x1, UP0 ;  /* 0x000000013f087887 */ /* 0x000fe40008000000 */
[----:B------:R-:W-:-:S02]  /*5d80*/  USEL UR7, UR7, URZ, UP0 ;  /* 0x0000003f07077287 */ /* 0x000fc40008000000 */
[----:B------:R-:W-:Y:S02]  /*5d90*/  USEL UR6, UR6, URZ, UP1 ;  /* 0x0000003f06067287 */ /* 0x000fe40008800000 */
[----:B------:R-:W-:Y:S01]  /*5da0*/  LOP3.LUT R5, R5, UR8, RZ, 0x3c, !PT ;  /* 0x0000000805057c12 */ /* 0x000fe2000f8e3cff */
[----:B------:R-:W-:Y:S09]  /*5db0*/  @P1 BRA `(.L_x_28) ;  /* 0xffffffdc00201947 */ /* 0x000ff2000383ffff */
.L_x_21:
[----:B-12---:R-:W1:Y:S01]  /*5dc0*/  LDC R0, c[0x0][0x28c] ;  /* 0x0000a300ff007b82 */ /* 0x006e620000000800 */
[----:B------:R2:W-:Y:S01]  /*5dd0*/  SYNCS.ARRIVE.TRANS64.A1T0 RZ, [R120+UR42], RZ ;  /* 0x000000ff78ff79a7 */ /* 0x0005e2000810002a */
[----:B-1----:R-:W-:-:S13]  /*5de0*/  ISETP.GE.AND P1, PT, R0, 0x1, PT ;  /* 0x000000010000780c */ /* 0x002fda0003f26270 */
[----:B--2---:R-:W-:Y:S05]  /*5df0*/  @!P1 BRA `(.L_x_29) ;  /* 0x0000000000349947 */ /* 0x004fea0003800000 */
[----:B------:R-:W-:Y:S05]  /*5e00*/  @!P0 BRA `(.L_x_30) ;  /* 0x0000000000048947 */ /* 0x000fea0003800000 */
[----:B------:R-:W-:Y:S01]  /*5e10*/  BPT.TRAP 0x1 ;  /* 0x000000040000795c */ /* 0x000fe20000300000 */
.L_x_30:
[----:B------:R-:W-:Y:S01]  /*5e20*/  UIADD3 UR6, UR43, UR36, URZ ;  /* 0x000000242b067290 */ /* 0x000fe2000fffe03f */
[----:B------:R-:W-:-:S03]  /*5e30*/  ISETP.GT.U32.AND P0, PT, R16, 0x1, PT ;  /* 0x000000011000780c */ /* 0x000fc60003f04070 */
[----:B------:R-:W-:-:S04]  /*5e40*/  UIMAD.WIDE.U32 UR4, UR6, -0x55555555, URZ ;  /* 0xaaaaaaab060478a5 */ /* 0x000fc8000f8e003f */
[----:B------:R-:W-:-:S04]  /*5e50*/  USHF.R.U32.HI UR4, URZ, 0x1, UR5 ;  /* 0x000000013f047899 */ /* 0x000fc80008011605 */
[----:B------:R-:W-:-:S04]  /*5e60*/  UIMAD UR6, UR4, -0x3, UR6 ;  /* 0xfffffffd040678a4 */ /* 0x000fc8000f8e0206 */
[----:B------:R-:W-:-:S04]  /*5e70*/  ULEA UR6, UR6, UR40, 0x3 ;  /* 0x0000002806067291 */ /* 0x000fc8000f8e183f */
[----:B------:R-:W-:-:S04]  /*5e80*/  UIADD3 UR6, UR6, 0x18, URZ ;  /* 0x0000001806067890 */ /* 0x000fc8000fffe03f */
[----:B------:R-:W-:-:S09]  /*5e90*/  UPRMT UR6, URZ, 0x654, UR6 ;  /* 0x000006543f067896 */ /* 0x000fd20008000006 */
[----:B------:R-:W-:Y:S01]  /*5ea0*/  SYNCS.ARRIVE.TRANS64.RED.A1T0 RZ, [UR6], RZ ;  /* 0x000000ffffff79a7 */ /* 0x000fe20008100406 */
[----:B------:R-:W-:Y:S05]  /*5eb0*/  @P0 BRA `(.L_x_29) ;  /* 0x0000000000040947 */ /* 0x000fea0003800000 */
[----:B------:R-:W-:Y:S01]  /*5ec0*/  BPT.TRAP 0x1 ;  /* 0x000000040000795c */ /* 0x000fe20000300000 */
.L_x_29:
[----:B------:R-:W-:Y:S01]  /*5ed0*/  SHF.L.U32 R0, R122, 0x1f, RZ ;  /* 0x0000001f7a007819 */ /* 0x000fe200000006ff */
[----:B------:R-:W-:Y:S01]  /*5ee0*/  UIADD3 UR36, UR39, UR36, URZ ;  /* 0x0000002427247290 */ /* 0x000fe2000fffe03f */
[----:B------:R-:W1:Y:S01]  /*5ef0*/  LDC R9, c[0x0][0x288] ;  /* 0x0000a200ff097b82 */ /* 0x000e620000000800 */
[----:B------:R-:W-:Y:S01]  /*5f00*/  UISETP.GE.U32.AND UP1, UPT, UR39, 0x3, UPT ;  /* 0x000000032700788c */ /* 0x000fe2000bf26070 */
[----:B------:R-:W-:Y:S01]  /*5f10*/  IMAD.SHL.U32 R10, R116, 0x2, RZ ;  /* 0x00000002740a7824 */ /* 0x000fe200078e00ff */
[----:B------:R-:W-:Y:S02]  /*5f20*/  UISETP.GT.U32.AND UP0, UPT, UR36, 0x2, UPT ;  /* 0x000000022400788c */ /* 0x000fe4000bf04070 */
[----:B------:R-:W-:Y:S02]  /*5f30*/  UIMAD.WIDE.U32 UR4, UR36, -0x55555555, URZ ;  /* 0xaaaaaaab240478a5 */ /* 0x000fe4000f8e003f */
[----:B------:R-:W-:Y:S01]  /*5f40*/  UISETP.LT.U32.AND UP0, UPT, UR39, 0x3, UP0 ;  /* 0x000000032700788c */ /* 0x000fe20008701070 */
[----:B------:R-:W2:Y:S01]  /*5f50*/  SYNCS.PHASECHK.TRANS64.TRYWAIT P0, [R121+UR41+0x10], R0 ;  /* 0x00001000790075a7 */ /* 0x000ea20008000169 */
[----:B------:R-:W-:Y:S01]  /*5f60*/  USHF.R.U32.HI UR4, URZ, 0x1, UR5 ;  /* 0x000000013f047899 */ /* 0x000fe20008011605 */
[----:B------:R-:W-:Y:S01]  /*5f70*/  SHF.R.S32.HI R11, RZ, 0x1f, R10 ;  /* 0x0000001fff0b7819 */ /* 0x000fe2000001140a */
[----:B------:R-:W-:-:S02]  /*5f80*/  USEL UR6, URZ, 0x1, !UP0 ;  /* 0x000000013f067887 */ /* 0x000fc4000c000000 */
[----:B------:R-:W-:Y:S02]  /*5f90*/  UIMAD UR36, UR4, -0x3, UR36 ;  /* 0xfffffffd042478a4 */ /* 0x000fe4000f8e0224 */
[----:B------:R-:W-:-:S04]  /*5fa0*/  ULOP3.LUT UR37, UR37, UR6, URZ, 0x3c, !UPT ;  /* 0x0000000625257292 */ /* 0x000fc8000f8e3c3f */
[----:B------:R-:W-:Y:S01]  /*5fb0*/  @UP1 ULOP3.LUT UR37, UR37, 0x1, UR4, 0x78, !UPT ;  /* 0x0000000125251892 */ /* 0x000fe2000f8e7804 */
[----:B-12---:R-:W-:Y:S11]  /*5fc0*/  @!P0 BRA `(.L_x_31) ;  /* 0x0000007400188947 */ /* 0x006ff60003800000 */
.L_x_232:
[----:B------:R-:W-:Y:S01]  /*5fd0*/  IMAD.SHL.U32 R8, R19, 0x40, RZ ;  /* 0x0000004013087824 */ /* 0x000fe200078e00ff */
[----:B------:R-:W-:Y:S01]  /*5fe0*/  ULDC UR6, c[0x0][0x284] ;  /* 0x0000a10000067ab9 */ /* 0x000fe20000000800 */
[----:B0-----:R-:W-:Y:S01]  /*5ff0*/  IMAD R12, R22, 0xb0, RZ ;  /* 0x000000b0160c7824 */ /* 0x001fe200078e02ff */
[----:B------:R-:W-:Y:S01]  /*6000*/  SHF.R.S32.HI R21, RZ, 0x1f, R2 ;  /* 0x0000001fff157819 */ /* 0x000fe20000011402 */
[----:B------:R-:W-:Y:S01]  /*6010*/  ULDC.64 UR4, c[0x0][0x5d0] ;  /* 0x0001740000047ab9 */ /* 0x000fe20000000a00 */
[----:B------:R-:W-:Y:S01]  /*6020*/  ISETP.GE.AND P0, PT, R8, UR6, PT ;  /* 0x0000000608007c0c */ /* 0x000fe2000bf06270 */
[----:B------:R-:W-:Y:S01]  /*6030*/  IMAD.WIDE.U32 R4, R2, UR4, R10 ;  /* 0x0000000402047c25 */ /* 0x000fe2000f8e000a */
[----:B------:R-:W-:Y:S02]  /*6040*/  SHF.R.S32.HI R13, RZ, 0x1f, R12 ;  /* 0x0000001fff0d7819 */ /* 0x000fe4000001140c */
[C---:B------:R-:W-:Y:S01]  /*6050*/  ISETP.GE.OR P0, PT, R12.reuse, R9, P0 ;  /* 0x000000090c00720c */ /* 0x040fe20000706670 */
[----:B------:R-:W-:Y:S01]  /*6060*/  IMAD R3, R21, UR4, RZ ;  /* 0x0000000415037c24 */ /* 0x000fe2000f8e02ff */
[----:B------:R-:W-:-:S03]  /*6070*/  IADD3 R6, P1, R12, R4, RZ ;  /* 0x000000040c067210 */ /* 0x000fc60007f3e0ff */
[----:B------:R-:W-:-:S05]  /*6080*/  IMAD R3, R2, UR5, R3 ;  /* 0x0000000502037c24 */ /* 0x000fca000f8e0203 */
[----:B------:R-:W-:-:S03]  /*6090*/  IADD3.X R7, R13, R5, R3, P1, !PT ;  /* 0x000000050d077210 */ /* 0x000fc60000ffe403 */
[----:B------:R-:W-:Y:S05]  /*60a0*/  @P0 BRA `(.L_x_32) ;  /* 0x0000005800ec0947 */ /* 0x000fea0003800000 */
[----:B------:R-:W0:Y:S01]  /*60b0*/  LDC.64 R4, c[0x0][0x5c8] ;  /* 0x00017200ff047b82 */ /* 0x000e220000000a00 */
[----:B-----5:R-:W-:Y:S01]  /*60c0*/  FSETP.NEU.AND P0, PT, R113, RZ, PT ;  /* 0x000000ff7100720b */ /* 0x020fe20003f0d000 */
[----:B------:R-:W-:Y:S01]  /*60d0*/  IMAD R3, R116, -0x2, R9 ;  /* 0xfffffffe74037824 */ /* 0x000fe200078e0209 */
[----:B------:R-:W-:Y:S01]  /*60e0*/  BSSY B0, `(.L_x_32) ;  /* 0x00005b7000007945 */ /* 0x000fe20003800000 */
[----:B------:R-:W-:-:S04]  /*60f0*/  IMAD.WIDE R128, R19, 0x40, R114 ;  /* 0x0000004013807825 */ /* 0x000fc800078e0272 */
[----:B-1----:R-:W-:Y:S02]  /*6100*/  IMAD.IADD R0, R3, 0x1, -R12 ;  /* 0x0000000103007824 */ /* 0x002fe400078e0a0c */
[----:B------:R-:W-:-:S03]  /*6110*/  IMAD.IADD R3, R117, 0x1, -R8 ;  /* 0x0000000175037824 */ /* 0x000fc600078e0a08 */
[----:B------:R-:W-:-:S04]  /*6120*/  ISETP.GT.AND P1, PT, R0, RZ, PT ;  /* 0x000000ff0000720c */ /* 0x000fc80003f24270 */
[----:B------:R-:W-:Y:S01]  /*6130*/  ISETP.GT.AND P2, PT, R3, RZ, P1 ;  /* 0x000000ff0300720c */ /* 0x000fe20000f44270 */
[-C--:B0-----:R-:W-:Y:S02]  /*6140*/  IMAD R8, R129, R4.reuse, RZ ;  /* 0x0000000481087224 */ /* 0x081fe400078e02ff */
[----:B------:R-:W-:-:S04]  /*6150*/  IMAD.WIDE.U32 R6, R128, R4, R6 ;  /* 0x0000000480067225 */ /* 0x000fc800078e0006 */
[----:B------:R-:W-:-:S04]  /*6160*/  IMAD R9, R128, R5, R8 ;  /* 0x0000000580097224 */ /* 0x000fc800078e0208 */
[----:B------:R-:W-:Y:S01]  /*6170*/  IMAD.IADD R137, R7, 0x1, R9 ;  /* 0x0000000107897824 */ /* 0x000fe200078e0209 */
[----:B------:R-:W-:Y:S06]  /*6180*/  @!P0 BRA `(.L_x_33) ;  /* 0x0000003c00088947 */ /* 0x000fec0003800000 */
[----:B------:R-:W0:Y:S01]  /*6190*/  LDC.64 R130, c[0x0][0x5b8] ;  /* 0x00016e00ff827b82 */ /* 0x000e220000000a00 */
[----:B------:R-:W-:-:S07]  /*61a0*/  ULDC.64 UR4, c[0x0][0x5c0] ;  /* 0x0001700000047ab9 */ /* 0x000fce0000000a00 */
[----:B------:R-:W1:Y:S08]  /*61b0*/  LDC.64 R134, c[0x0][0x5b0] ;  /* 0x00016c00ff867b82 */ /* 0x000e700000000a00 */
[----:B------:R-:W2:Y:S01]  /*61c0*/  LDC.64 R14, c[0x0][0x5a8] ;  /* 0x00016a00ff0e7b82 */ /* 0x000ea20000000a00 */
[-C--:B0-----:R-:W-:Y:S02]  /*61d0*/  IMAD R7, R21, R130.reuse, RZ ;  /* 0x0000008215077224 */ /* 0x081fe400078e02ff */
[----:B------:R-:W-:-:S04]  /*61e0*/  IMAD.WIDE.U32 R8, R2, R130, R10 ;  /* 0x0000008202087225 */ /* 0x000fc800078e000a */
[----:B------:R-:W-:Y:S01]  /*61f0*/  IMAD R131, R2, R131, R7 ;  /* 0x0000008302837224 */ /* 0x000fe200078e0207 */
[----:B------:R-:W-:Y:S01]  /*6200*/  IADD3 R20, P0, R12, R8, RZ ;  /* 0x000000080c147210 */ /* 0x000fe20007f1e0ff */
[----:B-1----:R-:W-:-:S03]  /*6210*/  IMAD R7, R129, R134, RZ ;  /* 0x0000008681077224 */ /* 0x002fc600078e02ff */
[----:B------:R-:W-:Y:S01]  /*6220*/  IADD3.X R21, R13, R9, R131, P0, !PT ;  /* 0x000000090d157210 */ /* 0x000fe200007fe483 */
[C---:B------:R-:W-:Y:S02]  /*6230*/  IMAD R133, R128.reuse, R135, R7 ;  /* 0x0000008780857224 */ /* 0x040fe400078e0207 */
[----:B------:R-:W-:-:S04]  /*6240*/  IMAD.WIDE.U32 R8, R128, R134, R20 ;  /* 0x0000008680087225 */ /* 0x000fc800078e0014 */
[----:B------:R-:W-:Y:S01]  /*6250*/  IMAD.IADD R7, R9, 0x1, R133 ;  /* 0x0000000109077824 */ /* 0x000fe200078e0285 */
[----:B--2---:R-:W-:-:S04]  /*6260*/  LEA R124, P0, R8, R14, 0x1 ;  /* 0x0000000e087c7211 */ /* 0x004fc800078008ff */
[----:B------:R-:W-:-:S05]  /*6270*/  LEA.HI.X R125, R8, R15, R7, 0x1, P0 ;  /* 0x0000000f087d7211 */ /* 0x000fca00000f0c07 */
[----:B------:R0:W2:Y:S01]  /*6280*/  @P2 LDG.E.LTC128B.U16 R19, desc[UR44][R124.64] ;  /* 0x0000002c7c132981 */ /* 0x0000a2000c1e1520 */
[----:B------:R-:W-:Y:S01]  /*6290*/  IMAD.WIDE.U32 R8, R128, R134, R12 ;  /* 0x0000008680087225 */ /* 0x000fe200078e000c */
[----:B------:R-:W-:Y:S02]  /*62a0*/  BSSY B1, `(.L_x_34) ;  /* 0x0000014000017945 */ /* 0x000fe40003800000 */
[----:B------:R-:W-:-:S04]  /*62b0*/  IADD3 R126, P0, R10, R8, RZ ;  /* 0x000000080a7e7210 */ /* 0x000fc80007f1e0ff */
[----:B------:R-:W-:Y:S01]  /*62c0*/  IADD3.X R127, R11, R133, R9, P0, !PT ;  /* 0x000000850b7f7210 */ /* 0x000fe200007fe409 */
[C---:B0-----:R-:W-:Y:S01]  /*62d0*/  IMAD.SHL.U32 R124, R134.reuse, 0x8, RZ ;  /* 0x00000008867c7824 */ /* 0x041fe200078e00ff */
[----:B------:R-:W-:Y:S01]  /*62e0*/  SHF.L.U64.HI R125, R134, 0x3, R135 ;  /* 0x00000003867d7819 */ /* 0x000fe20000010287 */
[----:B------:R-:W-:-:S04]  /*62f0*/  IMAD.WIDE.U32 R126, R2, R130, R126 ;  /* 0x00000082027e7225 */ /* 0x000fc800078e007e */
[----:B--2---:R-:W-:-:S05]  /*6300*/  HADD2.F32 R8, -RZ, R19.H0_H0 ;  /* 0x20000013ff087230 */ /* 0x004fca0000004100 */
[----:B------:R-:W-:Y:S01]  /*6310*/  FMUL R7, R8, R113 ;  /* 0x0000007108077220 */ /* 0x000fe20000400000 */
[----:B------:R-:W-:-:S03]  /*6320*/  LEA R8, P0, R6, UR4, 0x1 ;  /* 0x0000000406087c11 */ /* 0x000fc6000f8008ff */
[----:B------:R-:W-:Y:S01]  /*6330*/  FFMA R7, R104, R112, R7 ;  /* 0x0000007068077223 */ /* 0x000fe20000000007 */
[----:B------:R-:W-:Y:S02]  /*6340*/  LEA.HI.X R9, R6, UR5, R137, 0x1, P0 ;  /* 0x0000000506097c11 */ /* 0x000fe400080f0c89 */
[----:B------:R-:W-:Y:S02]  /*6350*/  ISETP.GT.AND P0, PT, R0, 0x1, PT ;  /* 0x000000010000780c */ /* 0x000fe40003f04270 */
[----:B------:R-:W-:Y:S01]  /*6360*/  F2FP.F16.F32.PACK_AB R22, RZ, R7 ;  /* 0x00000007ff16723e */ /* 0x000fe200000000ff */
[----:B------:R-:W-:Y:S01]  /*6370*/  IMAD.IADD R7, R131, 0x1, R127 ;  /* 0x0000000183077824 */ /* 0x000fe200078e027f */
[----:B------:R-:W-:Y:S02]  /*6380*/  ISETP.GT.AND P3, PT, R3, RZ, P0 ;  /* 0x000000ff0300720c */ /* 0x000fe40000764270 */
[C---:B------:R-:W-:Y:S01]  /*6390*/  LEA R6, P4, R126.reuse, R14, 0x1 ;  /* 0x0000000e7e067211 */ /* 0x040fe200078808ff */
[----:B------:R0:W-:Y:S03]  /*63a0*/  @P2 STG.E.U16 desc[UR44][R8.64], R22 ;  /* 0x0000001608002986 */ /* 0x0001e6000c10152c */
[----:B------:R-:W-:-:S07]  /*63b0*/  LEA.HI.X R7, R126, R15, R7, 0x1, P4 ;  /* 0x0000000f7e077211 */ /* 0x000fce00020f0c07 */
[----:B------:R-:W-:Y:S05]  /*63c0*/  @!P3 BRA `(.L_x_35) ;  /* 0x000000000004b947 */ /* 0x000fea0003800000 */
[----:B------:R1:W5:Y:S02]  /*63d0*/  LDG.E.LTC128B.U16 R19, desc[UR44][R6.64+0x2] ;  /* 0x0000022c06137981 */ /* 0x000364000c1e1520 */
.L_x_35:
[----:B------:R-:W-:Y:S05]  /*63e0*/  BSYNC B1 ;  /* 0x0000000000017941 */ /* 0x000fea0003800000 */
.L_x_34:
[----:B0----5:R-:W-:Y:S01]  /*63f0*/  HADD2.F32 R22, -RZ, R19.H0_H0 ;  /* 0x20000013ff167230 */ /* 0x021fe20000004100 */
[----:B------:R-:W-:Y:S01]  /*6400*/  ISETP.GT.AND P1, PT, R3, 0x8, P1 ;  /* 0x000000080300780c */ /* 0x000fe20000f24270 */
[----:B------:R-:W-:-:S04]  /*6410*/  IMAD.WIDE.U32 R124, R128, R134, R124 ;  /* 0x00000086807c7225 */ /* 0x000fc800078e007c */
[----:B------:R-:W-:Y:S01]  /*6420*/  FMUL R22, R22, R113 ;  /* 0x0000007116167220 */ /* 0x000fe20000400000 */
[----:B------:R-:W-:Y:S01]  /*6430*/  IMAD.IADD R133, R133, 0x1, R125 ;  /* 0x0000000185857824 */ /* 0x000fe200078e027d */
[----:B------:R-:W-:Y:S02]  /*6440*/  IADD3 R104, P2, R20, R124, RZ ;  /* 0x0000007c14687210 */ /* 0x000fe40007f5e0ff */
[----:B------:R-:W-:-:S03]  /*6450*/  FFMA R22, R105, R112, R22 ;  /* 0x0000007069167223 */ /* 0x000fc60000000016 */
[----:B------:R-:W-:Y:S01]  /*6460*/  IMAD.X R21, R133, 0x1, R21, P2 ;  /* 0x0000000185157824 */ /* 0x000fe200010e0615 */
[C---:B------:R-:W-:Y:S02]  /*6470*/  LEA R20, P2, R104.reuse, R14, 0x1 ;  /* 0x0000000e68147211 */ /* 0x040fe400078408ff */
[----:B------:R-:W-:Y:S02]  /*6480*/  F2FP.F16.F32.PACK_AB R22, RZ, R22 ;  /* 0x00000016ff16723e */ /* 0x000fe400000000ff */
[----:B------:R-:W-:-:S03]  /*6490*/  LEA.HI.X R21, R104, R15, R21, 0x1, P2 ;  /* 0x0000000f68157211 */ /* 0x000fc600010f0c15 */
[----:B------:R0:W-:Y:S04]  /*64a0*/  @P3 STG.E.U16 desc[UR44][R8.64+0x2], R22 ;  /* 0x0000021608003986 */ /* 0x0001e8000c10152c */
[----:B------:R-:W2:Y:S01]  /*64b0*/  @P1 LDG.E.LTC128B.U16 R19, desc[UR44][R20.64] ;  /* 0x0000002c14131981 */ /* 0x000ea2000c1e1520 */
[----:B------:R-:W-:Y:S01]  /*64c0*/  IADD3 R12, P2, P3, R10, R124, R12 ;  /* 0x0000007c0a0c7210 */ /* 0x000fe20007b5e00c */
[----:B------:R-:W-:Y:S01]  /*64d0*/  BSSY B1, `(.L_x_36) ;  /* 0x0000011000017945 */ /* 0x000fe20003800000 */
[----:B------:R-:W-:Y:S02]  /*64e0*/  SHF.L.U64.HI R5, R4, 0x4, R5 ;  /* 0x0000000404057819 */ /* 0x000fe40000010205 */
[----:B------:R-:W-:Y:S02]  /*64f0*/  IADD3.X R13, R11, R133, R13, P2, P3 ;  /* 0x000000850b0d7210 */ /* 0x000fe400017e640d */
[----:B------:R-:W-:Y:S01]  /*6500*/  ISETP.GT.AND P0, PT, R3, 0x8, P0 ;  /* 0x000000080300780c */ /* 0x000fe20000704270 */
[----:B------:R-:W-:-:S04]  /*6510*/  IMAD.WIDE.U32 R12, R2, R130, R12 ;  /* 0x00000082020c7225 */ /* 0x000fc800078e000c */
[----:B------:R-:W-:Y:S02]  /*6520*/  IMAD.IADD R2, R131, 0x1, R13 ;  /* 0x0000000183027824 */ /* 0x000fe400078e020d */
[----:B--2---:R-:W-:-:S05]  /*6530*/  HADD2.F32 R10, -RZ, R19.H0_H0 ;  /* 0x20000013ff0a7230 */ /* 0x004fca0000004100 */
[----:B------:R-:W-:Y:S01]  /*6540*/  FMUL R11, R10, R113 ;  /* 0x000000710a0b7220 */ /* 0x000fe20000400000 */
[----:B------:R-:W-:Y:S02]  /*6550*/  LEA R10, P2, R4, R8, 0x4 ;  /* 0x00000008040a7211 */ /* 0x000fe400078420ff */
[----:B------:R-:W-:Y:S01]  /*6560*/  LEA R4, P3, R12, R14, 0x1 ;  /* 0x0000000e0c047211 */ /* 0x000fe200078608ff */
[----:B------:R-:W-:-:S05]  /*6570*/  FFMA R11, R106, R112, R11 ;  /* 0x000000706a0b7223 */ /* 0x000fca000000000b */
[----:B------:R-:W-:Y:S01]  /*6580*/  F2FP.F16.F32.PACK_AB R13, RZ, R11 ;  /* 0x0000000bff0d723e */ /* 0x000fe200000000ff */
[----:B------:R-:W-:Y:S01]  /*6590*/  IMAD.X R11, R5, 0x1, R9, P2 ;  /* 0x00000001050b7824 */ /* 0x000fe200010e0609 */
[----:B------:R-:W-:-:S04]  /*65a0*/  LEA.HI.X R5, R12, R15, R2, 0x1, P3 ;  /* 0x0000000f0c057211 */ /* 0x000fc800018f0c02 */
[----:B------:R0:W-:Y:S01]  /*65b0*/  @P1 STG.E.U16 desc[UR44][R10.64], R13 ;  /* 0x0000000d0a001986 */ /* 0x0001e2000c10152c */
[----:B------:R-:W-:Y:S05]  /*65c0*/  @!P0 BRA `(.L_x_37) ;  /* 0x0000000000048947 */ /* 0x000fea0003800000 */
[----:B------:R2:W5:Y:S02]  /*65d0*/  LDG.E.LTC128B.U16 R19, desc[UR44][R4.64+0x2] ;  /* 0x0000022c04137981 */ /* 0x000564000c1e1520 */
.L_x_37:
[----:B------:R-:W-:Y:S05]  /*65e0*/  BSYNC B1 ;  /* 0x0000000000017941 */ /* 0x000fea0003800000 */
.L_x_36:
[----:B-----5:R-:W-:Y:S01]  /*65f0*/  HADD2.F32 R2, -RZ, R19.H0_H0 ;  /* 0x20000013ff027230 */ /* 0x020fe20000004100 */
[----:B------:R-:W-:Y:S01]  /*6600*/  ISETP.GT.AND P1, PT, R0, 0x8, PT ;  /* 0x000000080000780c */ /* 0x000fe20003f24270 */
[----:B------:R-:W-:Y:S03]  /*6610*/  BSSY B1, `(.L_x_38) ;  /* 0x0000008000017945 */ /* 0x000fe60003800000 */
[----:B------:R-:W-:Y:S01]  /*6620*/  FMUL R2, R2, R113 ;  /* 0x0000007102027220 */ /* 0x000fe20000400000 */
[----:B------:R-:W-:-:S03]  /*6630*/  ISETP.GT.AND P2, PT, R3, RZ, P1 ;  /* 0x000000ff0300720c */ /* 0x000fc60000f44270 */
[----:B------:R-:W-:-:S05]  /*6640*/  FFMA R2, R107, R112, R2 ;  /* 0x000000706b027223 */ /* 0x000fca0000000002 */
[----:B------:R-:W-:-:S05]  /*6650*/  F2FP.F16.F32.PACK_AB R2, RZ, R2 ;  /* 0x00000002ff02723e */ /* 0x000fca00000000ff */
[----:B------:R3:W-:Y:S01]  /*6660*/  @P0 STG.E.U16 desc[UR44][R10.64+0x2], R2 ;  /* 0x000002020a000986 */ /* 0x0007e2000c10152c */
[----:B------:R-:W-:Y:S05]  /*6670*/  @!P2 BRA `(.L_x_39) ;  /* 0x000000000004a947 */ /* 0x000fea0003800000 */
[----:B------:R4:W5:Y:S02]  /*6680*/  LDG.E.LTC128B.U16 R19, desc[UR44][R6.64+0x10] ;  /* 0x0000102c06137981 */ /* 0x000964000c1e1520 */
.L_x_39:
[----:B------:R-:W-:Y:S05]  /*6690*/  BSYNC B1 ;  /* 0x0000000000017941 */ /* 0x000fea0003800000 */
.L_x_38:
[----:B---3-5:R-:W-:Y:S01]  /*66a0*/  HADD2.F32 R2, -RZ, R19.H0_H0 ;  /* 0x20000013ff027230 */ /* 0x028fe20000004100 */
[----:B------:R-:W-:Y:S01]  /*66b0*/  ISETP.GT.AND P0, PT, R0, 0x9, PT ;  /* 0x000000090000780c */ /* 0x000fe20003f04270 */
[----:B------:R-:W-:Y:S03]  /*66c0*/  BSSY B1, `(.L_x_40) ;  /* 0x0000008000017945 */ /* 0x000fe60003800000 */
[----:B0-----:R-:W-:Y:S01]  /*66d0*/  FMUL R13, R2, R113 ;  /* 0x00000071020d7220 */ /* 0x001fe20000400000 */
[----:B------:R-:W-:-:S03]  /*66e0*/  ISETP.GT.AND P3, PT, R3, RZ, P0 ;  /* 0x000000ff0300720c */ /* 0x000fc60000764270 */
[----:B------:R-:W-:-:S05]  /*66f0*/  FFMA R13, R108, R112, R13 ;  /* 0x000000706c0d7223 */ /* 0x000fca000000000d */
[----:B------:R-:W-:-:S05]  /*6700*/  F2FP.F16.F32.PACK_AB R13, RZ, R13 ;  /* 0x0000000dff0d723e */ /* 0x000fca00000000ff */
[----:B------:R0:W-:Y:S01]  /*6710*/  @P2 STG.E.U16 desc[UR44][R8.64+0x10], R13 ;  /* 0x0000100d08002986 */ /* 0x0001e2000c10152c */
[----:B------:R-:W-:Y:S05]  /*6720*/  @!P3 BRA `(.L_x_41) ;  /* 0x000000000004b947 */ /* 0x000fea0003800000 */
[----:B------:R3:W5:Y:S02]  /*6730*/  LDG.E.LTC128B.U16 R19, desc[UR44][R6.64+0x12] ;  /* 0x0000122c06137981 */ /* 0x000764000c1e1520 */
.L_x_41:
[----:B------:R-:W-:Y:S05]  /*6740*/  BSYNC B1 ;  /* 0x0000000000017941 */ /* 0x000fea0003800000 */
.L_x_40:
[----:B-----5:R-:W-:Y:S01]  /*6750*/  HADD2.F32 R2, -RZ, R19.H0_H0 ;  /* 0x20000013ff027230 */ /* 0x020fe20000004100 */
[----:B------:R-:W-:Y:S01]  /*6760*/  ISETP.GT.AND P1, PT, R3, 0x8, P1 ;  /* 0x000000080300780c */ /* 0x000fe20000f24270 */
[----:B------:R-:W-:Y:S03]  /*6770*/  BSSY B1, `(.L_x_42) ;  /* 0x0000007000017945 */ /* 0x000fe60003800000 */
[----:B------:R-:W-:-:S04]  /*6780*/  FMUL R2, R2, R113 ;  /* 0x0000007102027220 */ /* 0x000fc80000400000 */
[----:B------:R-:W-:-:S05]  /*6790*/  FFMA R2, R109, R112, R2 ;  /* 0x000000706d027223 */ /* 0x000fca0000000002 */
[----:B------:R-:W-:-:S05]  /*67a0*/  F2FP.F16.F32.PACK_AB R2, RZ, R2 ;  /* 0x00000002ff02723e */ /* 0x000fca00000000ff */
[----:B------:R0:W-:Y:S01]  /*67b0*/  @P3 STG.E.U16 desc[UR44][R8.64+0x12], R2 ;  /* 0x0000120208003986 */ /* 0x0001e2000c10152c */
[----:B------:R-:W-:Y:S05]  /*67c0*/  @!P1 BRA `(.L_x_43) ;  /* 0x0000000000049947 */ /* 0x000fea0003800000 */
[----:B------:R0:W5:Y:S02]  /*67d0*/  LDG.E.LTC128B.U16 R19, desc[UR44][R4.64+0x10] ;  /* 0x0000102c04137981 */ /* 0x000164000c1e1520 */
.L_x_43:
[----:B------:R-:W-:Y:S05]  /*67e0*/  BSYNC B1 ;  /* 0x0000000000017941 */ /* 0x000fea0003800000 */
.L_x_42:
[----:B0----5:R-:W-:Y:S01]  /*67f0*/  HADD2.F32 R2, -RZ, R19.H0_H0 ;  /* 0x20000013ff027230 */ /* 0x021fe20000004100 */
        /* <DEDUP_REMOVED lines=8> */
.L_x_45:
[----:B------:R-:W-:Y:S05]  /*6880*/  BSYNC B1 ;  /* 0x0000000000017941 */ /* 0x000fea0003800000 */
.L_x_44:
        /* <DEDUP_REMOVED lines=10> */
.L_x_47:
[----:B------:R-:W-:Y:S05]  /*6930*/  BSYNC B1 ;  /* 0x0000000000017941 */ /* 0x000fea0003800000 */
.L_x_46:
[----:B0----5:R-:W-:Y:S01]  /*6940*/  HADD2.F32 R2, -RZ, R19.H0_H0 ;  /* 0x20000013ff027230 */ /* 0x021fe20000004100 */
        /* <DEDUP_REMOVED lines=9> */
.L_x_49:
[----:B------:R-:W-:Y:S05]  /*69e0*/  BSYNC B1 ;  /* 0x0000000000017941 */ /* 0x000fea0003800000 */
.L_x_48:
        /* <DEDUP_REMOVED lines=9> */
.L_x_51:
[----:B------:R-:W-:Y:S05]  /*6a80*/  BSYNC B1 ;  /* 0x0000000000017941 */ /* 0x000fea0003800000 */
.L_x_50:
        /* <DEDUP_REMOVED lines=9> */
.L_x_53:
[----:B------:R-:W-:Y:S05]  /*6b20*/  BSYNC B1 ;  /* 0x0000000000017941 */ /* 0x000fea0003800000 */
.L_x_52:
        /* <DEDUP_REMOVED lines=10> */
.L_x_55:
[----:B------:R-:W-:Y:S05]  /*6bd0*/  BSYNC B1 ;  /* 0x0000000000017941 */ /* 0x000fea0003800000 */
.L_x_54:
        /* <DEDUP_REMOVED lines=10> */
.L_x_57:
[----:B------:R-:W-:Y:S05]  /*6c80*/  BSYNC B1 ;  /* 0x0000000000017941 */ /* 0x000fea0003800000 */
.L_x_56:
        /* <DEDUP_REMOVED lines=9> */
.L_x_59:
[----:B------:R-:W-:Y:S05]  /*6d20*/  BSYNC B1 ;  /* 0x0000000000017941 */ /* 0x000fea0003800000 */
.L_x_58:
        /* <DEDUP_REMOVED lines=9> */
.L_x_61:
[----:B------:R-:W-:Y:S05]  /*6dc0*/  BSYNC B1 ;  /* 0x0000000000017941 */ /* 0x000fea0003800000 */
.L_x_60:
        /* <DEDUP_REMOVED lines=10> */
.L_x_63:
[----:B------:R-:W-:Y:S05]  /*6e70*/  BSYNC B1 ;  /* 0x0000000000017941 */ /* 0x000fea0003800000 */
.L_x_62:
        /* <DEDUP_REMOVED lines=10> */
.L_x_65:
[----:B------:R-:W-:Y:S05]  /*6f20*/  BSYNC B1 ;  /* 0x0000000000017941 */ /* 0x000fea0003800000 */
.L_x_64:
        /* <DEDUP_REMOVED lines=9> */
.L_x_67:
[----:B------:R-:W-:Y:S05]  /*6fc0*/  BSYNC B1 ;  /* 0x0000000000017941 */ /* 0x000fea0003800000 */
.L_x_66:
        /* <DEDUP_REMOVED lines=9> */
.L_x_69:
[----:B------:R-:W-:Y:S05]  /*7060*/  BSYNC B1 ;  /* 0x0000000000017941 */ /* 0x000fea0003800000 */
.L_x_68:
        /* <DEDUP_REMOVED lines=10> */
.L_x_71:
[----:B------:R-:W-:Y:S05]  /*7110*/  BSYNC B1 ;  /* 0x0000000000017941 */ /* 0x000fea0003800000 */
.L_x_70:
        /* <DEDUP_REMOVED lines=10> */
.L_x_73:
[----:B------:R-:W-:Y:S05]  /*71c0*/  BSYNC B1 ;  /* 0x0000000000017941 */ /* 0x000fea0003800000 */
.L_x_72:
        /* <DEDUP_REMOVED lines=9> */
.L_x_75:
[----:B------:R-:W-:Y:S05]  /*7260*/  BSYNC B1 ;  /* 0x0000000000017941 */ /* 0x000fea0003800000 */
.L_x_74:
        /* <DEDUP_REMOVED lines=9> */
.L_x_77:
[----:B------:R-:W-:Y:S05]  /*7300*/  BSYNC B1 ;  /* 0x0000000000017941 */ /* 0x000fea0003800000 */
.L_x_76:
        /* <DEDUP_REMOVED lines=10> */
.L_x_79:
[----:B------:R-:W-:Y:S05]  /*73b0*/  BSYNC B1 ;  /* 0x0000000000017941 */ /* 0x000fea0003800000 */
.L_x_78:
        /* <DEDUP_REMOVED lines=10> */
.L_x_81:
[----:B------:R-:W-:Y:S05]  /*7460*/  BSYNC B1 ;  /* 0x0000000000017941 */ /* 0x000fea0003800000 */
.L_x_80:
        /* <DEDUP_REMOVED lines=9> */
.L_x_83:
[----:B------:R-:W-:Y:S05]  /*7500*/  BSYNC B1 ;  /* 0x0000000000017941 */ /* 0x000fea0003800000 */
.L_x_82:
        /* <DEDUP_REMOVED lines=9> */
.L_x_85:
[----:B------:R-:W-:Y:S05]  /*75a0*/  BSYNC B1 ;  /* 0x0000000000017941 */ /* 0x000fea0003800000 */
.L_x_84:
        /* <DEDUP_REMOVED lines=10> */
.L_x_87:
[----:B------:R-:W-:Y:S05]  /*7650*/  BSYNC B1 ;  /* 0x0000000000017941 */ /* 0x000fea0003800000 */
.L_x_86:
        /* <DEDUP_REMOVED lines=10> */
.L_x_89:
[----:B------:R-:W-:Y:S05]  /*7700*/  BSYNC B1 ;  /* 0x0000000000017941 */ /* 0x000fea0003800000 */
.L_x_88:
        /* <DEDUP_REMOVED lines=9> */
.L_x_91:
[----:B------:R-:W-:Y:S05]  /*77a0*/  BSYNC B1 ;  /* 0x0000000000017941 */ /* 0x000fea0003800000 */
.L_x_90:
        /* <DEDUP_REMOVED lines=9> */
.L_x_93:
[----:B------:R-:W-:Y:S05]  /*7840*/  BSYNC B1 ;  /* 0x0000000000017941 */ /* 0x000fea0003800000 */
.L_x_92:
        /* <DEDUP_REMOVED lines=10> */
.L_x_95:
[----:B------:R-:W-:Y:S05]  /*78f0*/  BSYNC B1 ;  /* 0x0000000000017941 */ /* 0x000fea0003800000 */
.L_x_94:
        /* <DEDUP_REMOVED lines=10> */
.L_x_97:
[----:B------:R-:W-:Y:S05]  /*79a0*/  BSYNC B1 ;  /* 0x0000000000017941 */ /* 0x000fea0003800000 */
.L_x_96:
        /* <DEDUP_REMOVED lines=9> */
.L_x_99:
[----:B------:R-:W-:Y:S05]  /*7a40*/  BSYNC B1 ;  /* 0x0000000000017941 */ /* 0x000fea0003800000 */
.L_x_98:
        /* <DEDUP_REMOVED lines=9> */
.L_x_101:
[----:B------:R-:W-:Y:S05]  /*7ae0*/  BSYNC B1 ;  /* 0x0000000000017941 */ /* 0x000fea0003800000 */
.L_x_100:
        /* <DEDUP_REMOVED lines=10> */
.L_x_103:
[----:B------:R-:W-:Y:S05]  /*7b90*/  BSYNC B1 ;  /* 0x0000000000017941 */ /* 0x000fea0003800000 */
.L_x_102:
        /* <DEDUP_REMOVED lines=10> */
.L_x_105:
[----:B------:R-:W-:Y:S05]  /*7c40*/  BSYNC B1 ;  /* 0x0000000000017941 */ /* 0x000fea0003800000 */
.L_x_104:
        /* <DEDUP_REMOVED lines=9> */
.L_x_107:
[----:B------:R-:W-:Y:S05]  /*7ce0*/  BSYNC B1 ;  /* 0x0000000000017941 */ /* 0x000fea0003800000 */
.L_x_106:
        /* <DEDUP_REMOVED lines=9> */
.L_x_109:
[----:B------:R-:W-:Y:S05]  /*7d80*/  BSYNC B1 ;  /* 0x0000000000017941 */ /* 0x000fea0003800000 */
.L_x_108:
        /* <DEDUP_REMOVED lines=10> */
.L_x_111:
[----:B------:R-:W-:Y:S05]  /*7e30*/  BSYNC B1 ;  /* 0x0000000000017941 */ /* 0x000fea0003800000 */
.L_x_110:
        /* <DEDUP_REMOVED lines=10> */
.L_x_113:
[----:B------:R-:W-:Y:S05]  /*7ee0*/  BSYNC B1 ;  /* 0x0000000000017941 */ /* 0x000fea0003800000 */
.L_x_112:
        /* <DEDUP_REMOVED lines=9> */
.L_x_115:
[----:B------:R-:W-:Y:S05]  /*7f80*/  BSYNC B1 ;  /* 0x0000000000017941 */ /* 0x000fea0003800000 */
.L_x_114:
        /* <DEDUP_REMOVED lines=9> */
.L_x_117:
[----:B------:R-:W-:Y:S05]  /*8020*/  BSYNC B1 ;  /* 0x0000000000017941 */ /* 0x000fea0003800000 */
.L_x_116:
        /* <DEDUP_REMOVED lines=10> */
.L_x_119:
[----:B------:R-:W-:Y:S05]  /*80d0*/  BSYNC B1 ;  /* 0x0000000000017941 */ /* 0x000fea0003800000 */
.L_x_118:
        /* <DEDUP_REMOVED lines=10> */
.L_x_121:
[----:B------:R-:W-:Y:S05]  /*8180*/  BSYNC B1 ;  /* 0x0000000000017941 */ /* 0x000fea0003800000 */
.L_x_120:
        /* <DEDUP_REMOVED lines=9> */
.L_x_123:
[----:B------:R-:W-:Y:S05]  /*8220*/  BSYNC B1 ;  /* 0x0000000000017941 */ /* 0x000fea0003800000 */
.L_x_122:
        /* <DEDUP_REMOVED lines=9> */
.L_x_125:
[----:B------:R-:W-:Y:S05]  /*82c0*/  BSYNC B1 ;  /* 0x0000000000017941 */ /* 0x000fea0003800000 */
.L_x_124:
        /* <DEDUP_REMOVED lines=10> */
.L_x_127:
[----:B------:R-:W-:Y:S05]  /*8370*/  BSYNC B1 ;  /* 0x0000000000017941 */ /* 0x000fea0003800000 */
.L_x_126:
        /* <DEDUP_REMOVED lines=10> */
.L_x_129:
[----:B------:R-:W-:Y:S05]  /*8420*/  BSYNC B1 ;  /* 0x0000000000017941 */ /* 0x000fea0003800000 */
.L_x_128:
        /* <DEDUP_REMOVED lines=9> */
.L_x_131:
[----:B------:R-:W-:Y:S05]  /*84c0*/  BSYNC B1 ;  /* 0x0000000000017941 */ /* 0x000fea0003800000 */
.L_x_130:
        /* <DEDUP_REMOVED lines=9> */
.L_x_133:
[----:B------:R-:W-:Y:S05]  /*8560*/  BSYNC B1 ;  /* 0x0000000000017941 */ /* 0x000fea0003800000 */
.L_x_132:
        /* <DEDUP_REMOVED lines=10> */
.L_x_135:
[----:B------:R-:W-:Y:S05]  /*8610*/  BSYNC B1 ;  /* 0x0000000000017941 */ /* 0x000fea0003800000 */
.L_x_134:
        /* <DEDUP_REMOVED lines=10> */
.L_x_137:
[----:B------:R-:W-:Y:S05]  /*86c0*/  BSYNC B1 ;  /* 0x0000000000017941 */ /* 0x000fea0003800000 */
.L_x_136:
        /* <DEDUP_REMOVED lines=9> */
.L_x_139:
[----:B------:R-:W-:Y:S05]  /*8760*/  BSYNC B1 ;  /* 0x0000000000017941 */ /* 0x000fea0003800000 */
.L_x_138:
        /* <DEDUP_REMOVED lines=9> */
.L_x_141:
[----:B------:R-:W-:Y:S05]  /*8800*/  BSYNC B1 ;  /* 0x0000000000017941 */ /* 0x000fea0003800000 */
.L_x_140:
        /* <DEDUP_REMOVED lines=10> */
.L_x_143:
[----:B------:R-:W-:Y:S05]  /*88b0*/  BSYNC B1 ;  /* 0x0000000000017941 */ /* 0x000fea0003800000 */
.L_x_142:
        /* <DEDUP_REMOVED lines=10> */
.L_x_145:
[----:B------:R-:W-:Y:S05]  /*8960*/  BSYNC B1 ;  /* 0x0000000000017941 */ /* 0x000fea0003800000 */
.L_x_144:
        /* <DEDUP_REMOVED lines=9> */
.L_x_147:
[----:B------:R-:W-:Y:S05]  /*8a00*/  BSYNC B1 ;  /* 0x0000000000017941 */ /* 0x000fea0003800000 */
.L_x_146:
        /* <DEDUP_REMOVED lines=9> */
.L_x_149:
[----:B------:R-:W-:Y:S05]  /*8aa0*/  BSYNC B1 ;  /* 0x0000000000017941 */ /* 0x000fea0003800000 */
.L_x_148:
        /* <DEDUP_REMOVED lines=10> */
.L_x_151:
[----:B------:R-:W-:Y:S05]  /*8b50*/  BSYNC B1 ;  /* 0x0000000000017941 */ /* 0x000fea0003800000 */
.L_x_150:
        /* <DEDUP_REMOVED lines=10> */
.L_x_153:
[----:B------:R-:W-:Y:S05]  /*8c00*/  BSYNC B1 ;  /* 0x0000000000017941 */ /* 0x000fea0003800000 */
.L_x_152:
        /* <DEDUP_REMOVED lines=9> */
.L_x_155:
[----:B------:R-:W-:Y:S05]  /*8ca0*/  BSYNC B1 ;  /* 0x0000000000017941 */ /* 0x000fea0003800000 */
.L_x_154:
        /* <DEDUP_REMOVED lines=9> */
.L_x_157:
[----:B------:R-:W-:Y:S05]  /*8d40*/  BSYNC B1 ;  /* 0x0000000000017941 */ /* 0x000fea0003800000 */
.L_x_156:
        /* <DEDUP_REMOVED lines=10> */
.L_x_159:
[----:B------:R-:W-:Y:S05]  /*8df0*/  BSYNC B1 ;  /* 0x0000000000017941 */ /* 0x000fea0003800000 */
.L_x_158:
        /* <DEDUP_REMOVED lines=10> */
.L_x_161:
[----:B------:R-:W-:Y:S05]  /*8ea0*/  BSYNC B1 ;  /* 0x0000000000017941 */ /* 0x000fea0003800000 */
.L_x_160:
        /* <DEDUP_REMOVED lines=9> */
.L_x_163:
[----:B------:R-:W-:Y:S05]  /*8f40*/  BSYNC B1 ;  /* 0x0000000000017941 */ /* 0x000fea0003800000 */
.L_x_162:
        /* <DEDUP_REMOVED lines=9> */
.L_x_165:
[----:B------:R-:W-:Y:S05]  /*8fe0*/  BSYNC B1 ;  /* 0x0000000000017941 */ /* 0x000fea0003800000 */
.L_x_164:
        /* <DEDUP_REMOVED lines=10> */
.L_x_167:
[----:B------:R-:W-:Y:S05]  /*9090*/  BSYNC B1 ;  /* 0x0000000000017941 */ /* 0x000fea0003800000 */
.L_x_166:
        /* <DEDUP_REMOVED lines=10> */
.L_x_169:
[----:B------:R-:W-:Y:S05]  /*9140*/  BSYNC B1 ;  /* 0x0000000000017941 */ /* 0x000fea0003800000 */
.L_x_168:
        /* <DEDUP_REMOVED lines=9> */
.L_x_171:
[----:B------:R-:W-:Y:S05]  /*91e0*/  BSYNC B1 ;  /* 0x0000000000017941 */ /* 0x000fea0003800000 */
.L_x_170:
        /* <DEDUP_REMOVED lines=9> */
.L_x_173:
[----:B------:R-:W-:Y:S05]  /*9280*/  BSYNC B1 ;  /* 0x0000000000017941 */ /* 0x000fea0003800000 */
.L_x_172:
        /* <DEDUP_REMOVED lines=10> */
.L_x_175:
[----:B------:R-:W-:Y:S05]  /*9330*/  BSYNC B1 ;  /* 0x0000000000017941 */ /* 0x000fea0003800000 */
.L_x_174:
        /* <DEDUP_REMOVED lines=10> */
.L_x_177:
[----:B------:R-:W-:Y:S05]  /*93e0*/  BSYNC B1 ;  /* 0x0000000000017941 */ /* 0x000fea0003800000 */
.L_x_176:
        /* <DEDUP_REMOVED lines=9> */
.L_x_179:
[----:B------:R-:W-:Y:S05]  /*9480*/  BSYNC B1 ;  /* 0x0000000000017941 */ /* 0x000fea0003800000 */
.L_x_178:
        /* <DEDUP_REMOVED lines=9> */
.L_x_181:
[----:B------:R-:W-:Y:S05]  /*9520*/  BSYNC B1 ;  /* 0x0000000000017941 */ /* 0x000fea0003800000 */
.L_x_180:
        /* <DEDUP_REMOVED lines=10> */
.L_x_183:
[----:B------:R-:W-:Y:S05]  /*95d0*/  BSYNC B1 ;  /* 0x0000000000017941 */ /* 0x000fea0003800000 */
.L_x_182:
        /* <DEDUP_REMOVED lines=10> */
.L_x_185:
[----:B------:R-:W-:Y:S05]  /*9680*/  BSYNC B1 ;  /* 0x0000000000017941 */ /* 0x000fea0003800000 */
.L_x_184:
        /* <DEDUP_REMOVED lines=9> */
.L_x_187:
[----:B------:R-:W-:Y:S05]  /*9720*/  BSYNC B1 ;  /* 0x0000000000017941 */ /* 0x000fea0003800000 */
.L_x_186:
        /* <DEDUP_REMOVED lines=9> */
.L_x_189:
[----:B------:R-:W-:Y:S05]  /*97c0*/  BSYNC B1 ;  /* 0x0000000000017941 */ /* 0x000fea0003800000 */
.L_x_188:
        /* <DEDUP_REMOVED lines=10> */
.L_x_191:
[----:B------:R-:W-:Y:S05]  /*9870*/  BSYNC B1 ;  /* 0x0000000000017941 */ /* 0x000fea0003800000 */
.L_x_190:
        /* <DEDUP_REMOVED lines=10> */
.L_x_193:
[----:B------:R-:W-:Y:S05]  /*9920*/  BSYNC B1 ;  /* 0x0000000000017941 */ /* 0x000fea0003800000 */
.L_x_192:
        /* <DEDUP_REMOVED lines=9> */
.L_x_195:
[----:B------:R-:W-:Y:S05]  /*99c0*/  BSYNC B1 ;  /* 0x0000000000017941 */ /* 0x000fea0003800000 */
.L_x_194:
        /* <DEDUP_REMOVED lines=9> */
.L_x_197:
[----:B------:R-:W-:Y:S05]  /*9a60*/  BSYNC B1 ;  /* 0x0000000000017941 */ /* 0x000fea0003800000 */
.L_x_196:
        /* <DEDUP_REMOVED lines=10> */
.L_x_199:
[----:B------:R-:W-:Y:S05]  /*9b10*/  BSYNC B1 ;  /* 0x0000000000017941 */ /* 0x000fea0003800000 */
.L_x_198:
        /* <DEDUP_REMOVED lines=10> */
.L_x_201:
[----:B------:R-:W-:Y:S05]  /*9bc0*/  BSYNC B1 ;  /* 0x0000000000017941 */ /* 0x000fea0003800000 */
.L_x_200:
        /* <DEDUP_REMOVED lines=9> */
.L_x_203:
[----:B------:R-:W-:Y:S05]  /*9c60*/  BSYNC B1 ;  /* 0x0000000000017941 */ /* 0x000fea0003800000 */
.L_x_202:
[----:B0----5:R-:W-:Y:S01]  /*9c70*/  HADD2.F32 R0, -RZ, R19.H0_H0 ;  /* 0x20000013ff007230 */ /* 0x021fe20000004100 */
[----:B------:R-:W-:Y:S01]  /*9c80*/  ISETP.GT.AND P0, PT, R3, 0x8, P0 ;  /* 0x000000080300780c */ /* 0x000fe20000704270 */
[----:B-1-34-:R-:W-:Y:S01]  /*9c90*/  @P1 IMAD.MOV.U32 R6, RZ, RZ, R10 ;  /* 0x000000ffff061224 */ /* 0x01afe200078e000a */
[----:B------:R-:W-:Y:S02]  /*9ca0*/  BSSY B1, `(.L_x_204) ;  /* 0x0000009000017945 */ /* 0x000fe40003800000 */
[----:B------:R-:W-:-:S04]  /*9cb0*/  FMUL R7, R0, R113 ;  /* 0x0000007100077220 */ /* 0x000fc80000400000 */
[----:B------:R-:W-:-:S05]  /*9cc0*/  FFMA R7, R30, R112, R7 ;  /* 0x000000701e077223 */ /* 0x000fca0000000007 */
[----:B------:R-:W-:-:S04]  /*9cd0*/  F2FP.F16.F32.PACK_AB R7, RZ, R7 ;  /* 0x00000007ff07723e */ /* 0x000fc800000000ff */
[----:B------:R-:W-:Y:S01]  /*9ce0*/  PRMT R0, R7, 0x7610, R0 ;  /* 0x0000761007007816 */ /* 0x000fe20000000000 */
[----:B------:R-:W-:-:S05]  /*9cf0*/  @P1 IMAD.MOV.U32 R7, RZ, RZ, R11 ;  /* 0x000000ffff071224 */ /* 0x000fca00078e000b */
[----:B------:R0:W-:Y:S01]  /*9d00*/  @P1 STG.E.U16 desc[UR44][R6.64+0x150], R0 ;  /* 0x0001500006001986 */ /* 0x0001e2000c10152c */
[----:B------:R-:W-:Y:S05]  /*9d10*/  @!P0 BRA `(.L_x_205) ;  /* 0x0000000000048947 */ /* 0x000fea0003800000 */
[----:B------:R1:W5:Y:S02]  /*9d20*/  LDG.E.LTC128B.U16 R19, desc[UR44][R4.64+0x152] ;  /* 0x0001522c04137981 */ /* 0x000364000c1e1520 */
.L_x_205:
[----:B------:R-:W-:Y:S05]  /*9d30*/  BSYNC B1 ;  /* 0x0000000000017941 */ /* 0x000fea0003800000 */
.L_x_204:
[----:B------:R-:W-:Y:S05]  /*9d40*/  @!P0 BRA `(.L_x_206) ;  /* 0x0000001c00c08947 */ /* 0x000fea0003800000 */
[----:B0----5:R-:W-:-:S05]  /*9d50*/  HADD2.F32 R0, -RZ, R19.H0_H0 ;  /* 0x20000013ff007230 */ /* 0x021fca0000004100 */
[----:B------:R-:W-:-:S04]  /*9d60*/  FMUL R0, R0, R113 ;  /* 0x0000007100007220 */ /* 0x000fc80000400000 */
[----:B------:R-:W-:-:S05]  /*9d70*/  FFMA R0, R31, R112, R0 ;  /* 0x000000701f007223 */ /* 0x000fca0000000000 */
[----:B------:R-:W-:-:S05]  /*9d80*/  F2FP.F16.F32.PACK_AB R0, RZ, R0 ;  /* 0x00000000ff00723e */ /* 0x000fca00000000ff */
[----:B------:R3:W-:Y:S01]  /*9d90*/  STG.E.U16 desc[UR44][R10.64+0x152], R0 ;  /* 0x000152000a007986 */ /* 0x0007e2000c10152c */
[----:B------:R-:W-:Y:S05]  /*9da0*/  BRA `(.L_x_206) ;  /* 0x0000001c00a87947 */ /* 0x000fea0003800000 */
.L_x_33:
[----:B------:R-:W-:Y:S01]  /*9db0*/  ULDC.64 UR4, c[0x0][0x5c0] ;  /* 0x0001700000047ab9 */ /* 0x000fe20000000a00 */
[----:B------:R-:W-:Y:S01]  /*9dc0*/  ISETP.GT.AND P3, PT, R0, 0x1, PT ;  /* 0x000000010000780c */ /* 0x000fe20003f64270 */
[-C--:B------:R-:W-:Y:S01]  /*9dd0*/  FMUL R104, R104, R112.reuse ;  /* 0x0000007068687220 */ /* 0x080fe20000400000 */
[----:B------:R-:W-:Y:S01]  /*9de0*/  LEA R8, P0, R6, UR4, 0x1 ;  /* 0x0000000406087c11 */ /* 0x000fe2000f8008ff */
[-C--:B------:R-:W-:Y:S01]  /*9df0*/  FMUL R105, R105, R112.reuse ;  /* 0x0000007069697220 */ /* 0x080fe20000400000 */
[----:B------:R-:W-:Y:S01]  /*9e00*/  SHF.L.U64.HI R5, R4, 0x4, R5 ;  /* 0x0000000404057819 */ /* 0x000fe20000010205 */
[-C--:B------:R-:W-:Y:S01]  /*9e10*/  FMUL R106, R106, R112.reuse ;  /* 0x000000706a6a7220 */ /* 0x080fe20000400000 */
[----:B------:R-:W-:Y:S01]  /*9e20*/  LEA.HI.X R9, R6, UR5, R137, 0x1, P0 ;  /* 0x0000000506097c11 */ /* 0x000fe200080f0c89 */
[-C--:B------:R-:W-:Y:S01]  /*9e30*/  FMUL R107, R107, R112.reuse ;  /* 0x000000706b6b7220 */ /* 0x080fe20000400000 */
[----:B------:R-:W-:Y:S01]  /*9e40*/  ISETP.GT.AND P0, PT, R3, RZ, P3 ;  /* 0x000000ff0300720c */ /* 0x000fe20001f04270 */
[----:B------:R-:W-:Y:S01]  /*9e50*/  FMUL R108, R108, R112 ;  /* 0x000000706c6c7220 */ /* 0x000fe20000400000 */
[----:B------:R-:W-:Y:S01]  /*9e60*/  F2FP.F16.F32.PACK_AB R104, RZ, R104 ;  /* 0x00000068ff68723e */ /* 0x000fe200000000ff */
[-C--:B------:R-:W-:Y:S01]  /*9e70*/  FMUL R109, R109, R112.reuse ;  /* 0x000000706d6d7220 */ /* 0x080fe20000400000 */
[----:B------:R-:W-:Y:S01]  /*9e80*/  F2FP.F16.F32.PACK_AB R105, RZ, R105 ;  /* 0x00000069ff69723e */ /* 0x000fe200000000ff */
[----:B------:R-:W-:Y:S01]  /*9e90*/  FMUL R110, R110, R112 ;  /* 0x000000706e6e7220 */ /* 0x000fe20000400000 */
[----:B------:R-:W-:Y:S01]  /*9ea0*/  LEA R4, P4, R4, R8, 0x4 ;  /* 0x0000000804047211 */ /* 0x000fe200078820ff */
[----:B------:R-:W-:Y:S01]  /*9eb0*/  @P2 STG.E.U16 desc[UR44][R8.64], R104 ;  /* 0x0000006808002986 */ /* 0x000fe2000c10152c */
[----:B------:R-:W-:Y:S01]  /*9ec0*/  ISETP.GT.AND P2, PT, R0, 0x8, PT ;  /* 0x000000080000780c */ /* 0x000fe20003f44270 */
[----:B------:R-:W-:Y:S01]  /*9ed0*/  FMUL R111, R111, R112 ;  /* 0x000000706f6f7220 */ /* 0x000fe20000400000 */
[----:B------:R-:W-:Y:S01]  /*9ee0*/  ISETP.GT.AND P1, PT, R3, 0x8, P1 ;  /* 0x000000080300780c */ /* 0x000fe20000f24270 */
[--C-:B------:R-:W-:Y:S01]  /*9ef0*/  IMAD.X R5, R5, 0x1, R9.reuse, P4 ;  /* 0x0000000105057824 */ /* 0x100fe200020e0609 */
[C---:B------:R-:W-:Y:S01]  /*9f00*/  ISETP.GT.AND P5, PT, R3.reuse, RZ, P2 ;  /* 0x000000ff0300720c */ /* 0x040fe200017a4270 */
[--C-:B------:R-:W-:Y:S01]  /*9f10*/  @P0 IMAD.MOV.U32 R6, RZ, RZ, R8.reuse ;  /* 0x000000ffff060224 */ /* 0x100fe200078e0008 */
[----:B------:R-:W-:Y:S01]  /*9f20*/  ISETP.GT.AND P3, PT, R3, 0x8, P3 ;  /* 0x000000080300780c */ /* 0x000fe20001f64270 */
[--C-:B------:R-:W-:Y:S01]  /*9f30*/  @P0 IMAD.MOV.U32 R7, RZ, RZ, R9.reuse ;  /* 0x000000ffff070224 */ /* 0x100fe200078e0009 */
[----:B------:R-:W-:Y:S01]  /*9f40*/  F2FP.F16.F32.PACK_AB R106, RZ, R106 ;  /* 0x0000006aff6a723e */ /* 0x000fe200000000ff */
[-C--:B------:R-:W-:Y:S01]  /*9f50*/  FMUL R96, R96, R112.reuse ;  /* 0x0000007060607220 */ /* 0x080fe20000400000 */
[----:B------:R-:W-:Y:S01]  /*9f60*/  F2FP.F16.F32.PACK_AB R107, RZ, R107 ;  /* 0x0000006bff6b723e */ /* 0x000fe200000000ff */
[-C--:B------:R-:W-:Y:S01]  /*9f70*/  FMUL R97, R97, R112.reuse ;  /* 0x0000007061617220 */ /* 0x080fe20000400000 */
[----:B------:R0:W-:Y:S01]  /*9f80*/  @P0 STG.E.U16 desc[UR44][R6.64+0x2], R105 ;  /* 0x0000026906000986 */ /* 0x0001e2000c10152c */
[----:B------:R-:W-:Y:S01]  /*9f90*/  ISETP.GT.AND P0, PT, R0, 0x9, PT ;  /* 0x000000090000780c */ /* 0x000fe20003f04270 */
[----:B------:R-:W-:Y:S01]  /*9fa0*/  FMUL R98, R98, R112 ;  /* 0x0000007062627220 */ /* 0x000fe20000400000 */
[----:B------:R-:W-:Y:S01]  /*9fb0*/  F2FP.F16.F32.PACK_AB R108, RZ, R108 ;  /* 0x0000006cff6c723e */ /* 0x000fe200000000ff */
[----:B------:R-:W-:Y:S01]  /*9fc0*/  @P1 STG.E.U16 desc[UR44][R4.64], R106 ;  /* 0x0000006a04001986 */ /* 0x000fe2000c10152c */
[----:B------:R-:W-:Y:S01]  /*9fd0*/  ISETP.GT.AND P4, PT, R3, RZ, P0 ;  /* 0x000000ff0300720c */ /* 0x000fe20000784270 */
[-C--:B------:R-:W-:Y:S01]  /*9fe0*/  FMUL R99, R99, R112.reuse ;  /* 0x0000007063637220 */ /* 0x080fe20000400000 */
[----:B------:R-:W-:Y:S01]  /*9ff0*/  ISETP.GT.AND P1, PT, R0, 0x10, PT ;  /* 0x000000100000780c */ /* 0x000fe20003f24270 */
[----:B------:R-:W-:Y:S01]  /*a000*/  @P3 STG.E.U16 desc[UR44][R4.64+0x2], R107 ;  /* 0x0000026b04003986 */ /* 0x000fe2000c10152c */
[----:B------:R-:W-:Y:S01]  /*a010*/  F2FP.F16.F32.PACK_AB R109, RZ, R109 ;  /* 0x0000006dff6d723e */ /* 0x000fe200000000ff */
[-C--:B------:R-:W-:Y:S01]  /*a020*/  FMUL R100, R100, R112.reuse ;  /* 0x0000007064647220 */ /* 0x080fe20000400000 */
[C---:B------:R-:W-:Y:S01]  /*a030*/  ISETP.GT.AND P2, PT, R3.reuse, 0x8, P2 ;  /* 0x000000080300780c */ /* 0x040fe20001744270 */
[--C-:B0-----:R-:W-:Y:S01]  /*a040*/  @P5 IMAD.MOV.U32 R6, RZ, RZ, R8.reuse ;  /* 0x000000ffff065224 */ /* 0x101fe200078e0008 */
[----:B------:R-:W-:Y:S01]  /*a050*/  ISETP.GT.AND P3, PT, R3, 0x8, P0 ;  /* 0x000000080300780c */ /* 0x000fe20000764270 */
[--C-:B------:R-:W-:Y:S01]  /*a060*/  @P5 IMAD.MOV.U32 R7, RZ, RZ, R9.reuse ;  /* 0x000000ffff075224 */ /* 0x100fe200078e0009 */
[----:B------:R-:W-:Y:S01]  /*a070*/  ISETP.GT.AND P0, PT, R0, 0x11, PT ;  /* 0x000000110000780c */ /* 0x000fe20003f04270 */
[----:B------:R-:W-:Y:S01]  /*a080*/  FMUL R101, R101, R112 ;  /* 0x0000007065657220 */ /* 0x000fe20000400000 */
[----:B------:R-:W-:Y:S01]  /*a090*/  F2FP.F16.F32.PACK_AB R110, RZ, R110 ;  /* 0x0000006eff6e723e */ /* 0x000fe200000000ff */
[-C--:B------:R-:W-:Y:S01]  /*a0a0*/  FMUL R102, R102, R112.reuse ;  /* 0x0000007066667220 */ /* 0x080fe20000400000 */
[----:B------:R0:W-:Y:S01]  /*a0b0*/  @P5 STG.E.U16 desc[UR44][R6.64+0x10], R108 ;  /* 0x0000106c06005986 */ /* 0x0001e2000c10152c */
[----:B------:R-:W-:Y:S01]  /*a0c0*/  ISETP.GT.AND P5, PT, R3, RZ, P1 ;  /* 0x000000ff0300720c */ /* 0x000fe20000fa4270 */
[-C--:B------:R-:W-:Y:S01]  /*a0d0*/  FMUL R103, R103, R112.reuse ;  /* 0x0000007067677220 */ /* 0x080fe20000400000 */
[----:B------:R-:W-:Y:S01]  /*a0e0*/  F2FP.F16.F32.PACK_AB R111, RZ, R111 ;  /* 0x0000006fff6f723e */ /* 0x000fe200000000ff */
[----:B------:R-:W-:Y:S01]  /*a0f0*/  FMUL R88, R88, R112 ;  /* 0x0000007058587220 */ /* 0x000fe20000400000 */
[----:B------:R-:W-:Y:S01]  /*a100*/  F2FP.F16.F32.PACK_AB R96, RZ, R96 ;  /* 0x00000060ff60723e */ /* 0x000fe200000000ff */
[-C--:B------:R-:W-:Y:S01]  /*a110*/  FMUL R89, R89, R112.reuse ;  /* 0x0000007059597220 */ /* 0x080fe20000400000 */
[----:B------:R-:W-:Y:S01]  /*a120*/  F2FP.F16.F32.PACK_AB R97, RZ, R97 ;  /* 0x00000061ff61723e */ /* 0x000fe200000000ff */
[-C--:B------:R-:W-:Y:S01]  /*a130*/  FMUL R90, R90, R112.reuse ;  /* 0x000000705a5a7220 */ /* 0x080fe20000400000 */
[----:B------:R-:W-:Y:S01]  /*a140*/  ISETP.GT.AND P1, PT, R3, 0x8, P1 ;  /* 0x000000080300780c */ /* 0x000fe20000f24270 */
[----:B------:R-:W-:Y:S01]  /*a150*/  FMUL R91, R91, R112 ;  /* 0x000000705b5b7220 */ /* 0x000fe20000400000 */
[----:B------:R-:W-:Y:S01]  /*a160*/  F2FP.F16.F32.PACK_AB R98, RZ, R98 ;  /* 0x00000062ff62723e */ /* 0x000fe200000000ff */
[--C-:B0-----:R-:W-:Y:S01]  /*a170*/  @P4 IMAD.MOV.U32 R6, RZ, RZ, R8.reuse ;  /* 0x000000ffff064224 */ /* 0x101fe200078e0008 */
[----:B------:R-:W-:Y:S01]  /*a180*/  F2FP.F16.F32.PACK_AB R99, RZ, R99 ;  /* 0x00000063ff63723e */ /* 0x000fe200000000ff */
[--C-:B------:R-:W-:Y:S01]  /*a190*/  @P4 IMAD.MOV.U32 R7, RZ, RZ, R9.reuse ;  /* 0x000000ffff074224 */ /* 0x100fe200078e0009 */
[----:B------:R-:W-:Y:S01]  /*a1a0*/  F2FP.F16.F32.PACK_AB R100, RZ, R100 ;  /* 0x00000064ff64723e */ /* 0x000fe200000000ff */
[-C--:B------:R-:W-:Y:S01]  /*a1b0*/  FMUL R92, R92, R112.reuse ;  /* 0x000000705c5c7220 */ /* 0x080fe20000400000 */
[----:B------:R-:W-:Y:S01]  /*a1c0*/  F2FP.F16.F32.PACK_AB R101, RZ, R101 ;  /* 0x00000065ff65723e */ /* 0x000fe200000000ff */
[-C--:B------:R-:W-:Y:S01]  /*a1d0*/  FMUL R93, R93, R112.reuse ;  /* 0x000000705d5d7220 */ /* 0x080fe20000400000 */
[----:B------:R0:W-:Y:S01]  /*a1e0*/  @P4 STG.E.U16 desc[UR44][R6.64+0x12], R109 ;  /* 0x0000126d06004986 */ /* 0x0001e2000c10152c */
[----:B------:R-:W-:Y:S01]  /*a1f0*/  ISETP.GT.AND P4, PT, R3, RZ, P0 ;  /* 0x000000ff0300720c */ /* 0x000fe20000784270 */
[----:B------:R-:W-:Y:S01]  /*a200*/  FMUL R94, R94, R112 ;  /* 0x000000705e5e7220 */ /* 0x000fe20000400000 */
[----:B------:R-:W-:Y:S01]  /*a210*/  F2FP.F16.F32.PACK_AB R102, RZ, R102 ;  /* 0x00000066ff66723e */ /* 0x000fe200000000ff */
[----:B------:R-:W-:Y:S01]  /*a220*/  @P2 STG.E.U16 desc[UR44][R4.64+0x10], R110 ;  /* 0x0000106e04002986 */ /* 0x000fe2000c10152c */
[----:B------:R-:W-:Y:S01]  /*a230*/  ISETP.GT.AND P2, PT, R0, 0x18, PT ;  /* 0x000000180000780c */ /* 0x000fe20003f44270 */
[-C--:B------:R-:W-:Y:S01]  /*a240*/  FMUL R95, R95, R112.reuse ;  /* 0x000000705f5f7220 */ /* 0x080fe20000400000 */
[----:B------:R-:W-:Y:S01]  /*a250*/  F2FP.F16.F32.PACK_AB R103, RZ, R103 ;  /* 0x00000067ff67723e */ /* 0x000fe200000000ff */
[----:B------:R-:W-:Y:S01]  /*a260*/  @P3 STG.E.U16 desc[UR44][R4.64+0x12], R111 ;  /* 0x0000126f04003986 */ /* 0x000fe2000c10152c */
[----:B------:R-:W-:Y:S01]  /*a270*/  ISETP.GT.AND P3, PT, R3, 0x8, P0 ;  /* 0x000000080300780c */ /* 0x000fe20000764270 */
[----:B------:R-:W-:Y:S01]  /*a280*/  FMUL R80, R80, R112 ;  /* 0x0000007050507220 */ /* 0x000fe20000400000 */
[----:B------:R-:W-:Y:S01]  /*a290*/  ISETP.GT.AND P0, PT, R0, 0x19, PT ;  /* 0x000000190000780c */ /* 0x000fe20003f04270 */
[--C-:B0-----:R-:W-:Y:S01]  /*a2a0*/  @P5 IMAD.MOV.U32 R6, RZ, RZ, R8.reuse ;  /* 0x000000ffff065224 */ /* 0x101fe200078e0008 */
[----:B------:R-:W-:Y:S01]  /*a2b0*/  F2FP.F16.F32.PACK_AB R88, RZ, R88 ;  /* 0x00000058ff58723e */ /* 0x000fe200000000ff */
[--C-:B------:R-:W-:Y:S01]  /*a2c0*/  @P5 IMAD.MOV.U32 R7, RZ, RZ, R9.reuse ;  /* 0x000000ffff075224 */ /* 0x100fe200078e0009 */
[----:B------:R-:W-:Y:S01]  /*a2d0*/  F2FP.F16.F32.PACK_AB R89, RZ, R89 ;  /* 0x00000059ff59723e */ /* 0x000fe200000000ff */
        /* <DEDUP_REMOVED lines=11> */
[----:B------:R-:W-:Y:S01]  /*a390*/  FMUL R86, R86, R112 ;  /* 0x0000007056567220 */ /* 0x000fe20000400000 */
[----:B------:R-:W-:Y:S01]  /*a3a0*/  F2FP.F16.F32.PACK_AB R94, RZ, R94 ;  /* 0x0000005eff5e723e */ /* 0x000fe200000000ff */
[----:B------:R-:W-:Y:S01]  /*a3b0*/  FMUL R87, R87, R112 ;  /* 0x0000007057577220 */ /* 0x000fe20000400000 */
[----:B------:R-:W-:Y:S01]  /*a3c0*/  F2FP.F16.F32.PACK_AB R95, RZ, R95 ;  /* 0x0000005fff5f723e */ /* 0x000fe200000000ff */
        /* <DEDUP_REMOVED lines=8> */
[C---:B------:R-:W-:Y:S01]  /*a450*/  ISETP.GT.AND P4, PT, R3.reuse, RZ, P0 ;  /* 0x000000ff0300720c */ /* 0x040fe20000784270 */
[-C--:B------:R-:W-:Y:S01]  /*a460*/  FMUL R74, R74, R112.reuse ;  /* 0x000000704a4a7220 */ /* 0x080fe20000400000 */
[----:B------:R-:W-:Y:S01]  /*a470*/  F2FP.F16.F32.PACK_AB R83, RZ, R83 ;  /* 0x00000053ff53723e */ /* 0x000fe200000000ff */
[----:B------:R-:W-:Y:S01]  /*a480*/  @P1 STG.E.U16 desc[UR44][R4.64+0x20], R98 ;  /* 0x0000206204001986 */ /* 0x000fe2000c10152c */
[----:B------:R-:W-:Y:S01]  /*a490*/  ISETP.GT.AND P1, PT, R3, 0x8, P2 ;  /* 0x000000080300780c */ /* 0x000fe20001724270 */
[-C--:B------:R-:W-:Y:S01]  /*a4a0*/  FMUL R75, R75, R112.reuse ;  /* 0x000000704b4b7220 */ /* 0x080fe20000400000 */
[----:B------:R-:W-:Y:S01]  /*a4b0*/  ISETP.GT.AND P2, PT, R0, 0x20, PT ;  /* 0x000000200000780c */ /* 0x000fe20003f44270 */
        /* <DEDUP_REMOVED lines=156> */
[----:B0-----:R-:W-:Y:S01]  /*ae80*/  @P5 IMAD.MOV.U32 R6, RZ, RZ, R8 ;  /* 0x000000ffff065224 */ /* 0x001fe200078e0008 */
[----:B------:R-:W-:Y:S01]  /*ae90*/  F2FP.F16.F32.PACK_AB R36, RZ, R36 ;  /* 0x00000024ff24723e */ /* 0x000fe200000000ff */
[----:B------:R-:W-:Y:S01]  /*aea0*/  @P5 IMAD.MOV.U32 R7, RZ, RZ, R9 ;  /* 0x000000ffff075224 */ /* 0x000fe200078e0009 */
[----:B------:R-:W-:Y:S01]  /*aeb0*/  F2FP.F16.F32.PACK_AB R37, RZ, R37 ;  /* 0x00000025ff25723e */ /* 0x000fe200000000ff */
[----:B------:R-:W-:Y:S01]  /*aec0*/  FMUL R29, R29, R112 ;  /* 0x000000701d1d7220 */ /* 0x000fe20000400000 */
[----:B------:R-:W-:Y:S01]  /*aed0*/  F2FP.F16.F32.PACK_AB R38, RZ, R38 ;  /* 0x00000026ff26723e */ /* 0x000fe200000000ff */
[-C--:B------:R-:W-:Y:S01]  /*aee0*/  FMUL R30, R30, R112.reuse ;  /* 0x000000701e1e7220 */ /* 0x080fe20000400000 */
[----:B------:R0:W-:Y:S01]  /*aef0*/  @P5 STG.E.U16 desc[UR44][R6.64+0x70], R84 ;  /* 0x0000705406005986 */ /* 0x0001e2000c10152c */
[----:B------:R-:W-:Y:S01]  /*af00*/  ISETP.GT.AND P5, PT, R3, RZ, P2 ;  /* 0x000000ff0300720c */ /* 0x000fe200017a4270 */
[----:B------:R-:W-:Y:S01]  /*af10*/  FMUL R31, R31, R112 ;  /* 0x000000701f1f7220 */ /* 0x000fe20000400000 */
[----:B------:R-:W-:-:S02]  /*af20*/  F2FP.F16.F32.PACK_AB R39, RZ, R39 ;  /* 0x00000027ff27723e */ /* 0x000fc400000000ff */
[----:B------:R-:W-:Y:S02]  /*af30*/  F2FP.F16.F32.PACK_AB R24, RZ, R24 ;  /* 0x00000018ff18723e */ /* 0x000fe400000000ff */
[----:B------:R-:W-:Y:S02]  /*af40*/  F2FP.F16.F32.PACK_AB R25, RZ, R25 ;  /* 0x00000019ff19723e */ /* 0x000fe400000000ff */
[----:B------:R-:W-:Y:S02]  /*af50*/  F2FP.F16.F32.PACK_AB R26, RZ, R26 ;  /* 0x0000001aff1a723e */ /* 0x000fe400000000ff */
[----:B------:R-:W-:Y:S01]  /*af60*/  F2FP.F16.F32.PACK_AB R27, RZ, R27 ;  /* 0x0000001bff1b723e */ /* 0x000fe200000000ff */
[----:B0-----:R-:W-:Y:S01]  /*af70*/  @P4 IMAD.MOV.U32 R6, RZ, RZ, R8 ;  /* 0x000000ffff064224 */ /* 0x001fe200078e0008 */
[----:B------:R-:W-:Y:S01]  /*af80*/  F2FP.F16.F32.PACK_AB R28, RZ, R28 ;  /* 0x0000001cff1c723e */ /* 0x000fe200000000ff */
[----:B------:R-:W-:Y:S01]  /*af90*/  @P4 IMAD.MOV.U32 R7, RZ, RZ, R9 ;  /* 0x000000ffff074224 */ /* 0x000fe200078e0009 */
[----:B------:R-:W-:-:S02]  /*afa0*/  F2FP.F16.F32.PACK_AB R29, RZ, R29 ;  /* 0x0000001dff1d723e */ /* 0x000fc400000000ff */
[----:B------:R-:W-:Y:S02]  /*afb0*/  F2FP.F16.F32.PACK_AB R30, RZ, R30 ;  /* 0x0000001eff1e723e */ /* 0x000fe400000000ff */
[----:B------:R0:W-:Y:S01]  /*afc0*/  @P4 STG.E.U16 desc[UR44][R6.64+0x72], R85 ;  /* 0x0000725506004986 */ /* 0x0001e2000c10152c */
[C---:B------:R-:W-:Y:S02]  /*afd0*/  ISETP.GT.AND P4, PT, R3.reuse, RZ, P0 ;  /* 0x000000ff0300720c */ /* 0x040fe40000784270 */
[----:B------:R-:W-:Y:S01]  /*afe0*/  F2FP.F16.F32.PACK_AB R31, RZ, R31 ;  /* 0x0000001fff1f723e */ /* 0x000fe200000000ff */
[----:B------:R-:W-:Y:S01]  /*aff0*/  @P1 STG.E.U16 desc[UR44][R4.64+0x70], R86 ;  /* 0x0000705604001986 */ /* 0x000fe2000c10152c */
[C---:B------:R-:W-:Y:S02]  /*b000*/  ISETP.GT.AND P1, PT, R3.reuse, 0x8, P2 ;  /* 0x000000080300780c */ /* 0x040fe40001724270 */
[----:B------:R-:W-:Y:S01]  /*b010*/  ISETP.GT.AND P2, PT, R0, 0x48, PT ;  /* 0x000000480000780c */ /* 0x000fe20003f44270 */
[----:B------:R-:W-:Y:S01]  /*b020*/  @P3 STG.E.U16 desc[UR44][R4.64+0x72], R87 ;  /* 0x0000725704003986 */ /* 0x000fe2000c10152c */
[----:B------:R-:W-:-:S02]  /*b030*/  ISETP.GT.AND P3, PT, R3, 0x8, P0 ;  /* 0x000000080300780c */ /* 0x000fc40000764270 */
[----:B------:R-:W-:Y:S01]  /*b040*/  ISETP.GT.AND P0, PT, R0, 0x49, PT ;  /* 0x000000490000780c */ /* 0x000fe20003f04270 */
[----:B0-----:R-:W-:Y:S02]  /*b050*/  @P5 IMAD.MOV.U32 R6, RZ, RZ, R8 ;  /* 0x000000ffff065224 */ /* 0x001fe400078e0008 */
[----:B------:R-:W-:-:S05]  /*b060*/  @P5 IMAD.MOV.U32 R7, RZ, RZ, R9 ;  /* 0x000000ffff075224 */ /* 0x000fca00078e0009 */
[----:B------:R0:W-:Y:S01]  /*b070*/  @P5 STG.E.U16 desc[UR44][R6.64+0x80], R72 ;  /* 0x0000804806005986 */ /* 0x0001e2000c10152c */
[----:B------:R-:W-:Y:S01]  /*b080*/  ISETP.GT.AND P5, PT, R3, RZ, P2 ;  /* 0x000000ff0300720c */ /* 0x000fe200017a4270 */
[----:B0-----:R-:W-:Y:S02]  /*b090*/  @P4 IMAD.MOV.U32 R6, RZ, RZ, R8 ;  /* 0x000000ffff064224 */ /* 0x001fe400078e0008 */
[----:B------:R-:W-:-:S05]  /*b0a0*/  @P4 IMAD.MOV.U32 R7, RZ, RZ, R9 ;  /* 0x000000ffff074224 */ /* 0x000fca00078e0009 */
[----:B------:R0:W-:Y:S01]  /*b0b0*/  @P4 STG.E.U16 desc[UR44][R6.64+0x82], R73 ;  /* 0x0000824906004986 */ /* 0x0001e2000c10152c */
[----:B------:R-:W-:-:S03]  /*b0c0*/  ISETP.GT.AND P4, PT, R3, RZ, P0 ;  /* 0x000000ff0300720c */ /* 0x000fc60000784270 */
[----:B------:R-:W-:Y:S01]  /*b0d0*/  @P1 STG.E.U16 desc[UR44][R4.64+0x80], R74 ;  /* 0x0000804a04001986 */ /* 0x000fe2000c10152c */
[C---:B------:R-:W-:Y:S02]  /*b0e0*/  ISETP.GT.AND P1, PT, R3.reuse, 0x8, P2 ;  /* 0x000000080300780c */ /* 0x040fe40001724270 */
[C---:B------:R-:W-:Y:S01]  /*b0f0*/  ISETP.GT.AND P2, PT, R0.reuse, 0x50, PT ;  /* 0x000000500000780c */ /* 0x040fe20003f44270 */
[----:B------:R-:W-:Y:S01]  /*b100*/  @P3 STG.E.U16 desc[UR44][R4.64+0x82], R75 ;  /* 0x0000824b04003986 */ /* 0x000fe2000c10152c */
[----:B------:R-:W-:Y:S02]  /*b110*/  ISETP.GT.AND P3, PT, R3, 0x8, P0 ;  /* 0x000000080300780c */ /* 0x000fe40000764270 */
        /* <DEDUP_REMOVED lines=102> */
[C---:B------:R-:W-:Y:S02]  /*b780*/  ISETP.GT.AND P5, PT, R3.reuse, RZ, P2 ;  /* 0x000000ff0300720c */ /* 0x040fe400017a4270 */
[----:B------:R-:W-:Y:S01]  /*b790*/  ISETP.GT.AND P2, PT, R3, 0x8, P2 ;  /* 0x000000080300780c */ /* 0x000fe20001744270 */
[----:B0-----:R-:W-:Y:S02]  /*b7a0*/  @P4 IMAD.MOV.U32 R6, RZ, RZ, R8 ;  /* 0x000000ffff064224 */ /* 0x001fe400078e0008 */
[----:B------:R-:W-:-:S05]  /*b7b0*/  @P4 IMAD.MOV.U32 R7, RZ, RZ, R9 ;  /* 0x000000ffff074224 */ /* 0x000fca00078e0009 */
[----:B------:R0:W-:Y:S01]  /*b7c0*/  @P4 STG.E.U16 desc[UR44][R6.64+0x102], R41 ;  /* 0x0001022906004986 */ /* 0x0001e2000c10152c */
[C---:B------:R-:W-:Y:S02]  /*b7d0*/  ISETP.GT.AND P4, PT, R3.reuse, RZ, P0 ;  /* 0x000000ff0300720c */ /* 0x040fe40000784270 */
[----:B------:R-:W-:Y:S01]  /*b7e0*/  ISETP.GT.AND P0, PT, R3, 0x8, P0 ;  /* 0x000000080300780c */ /* 0x000fe20000704270 */
[----:B------:R-:W-:Y:S01]  /*b7f0*/  @P1 STG.E.U16 desc[UR44][R4.64+0x100], R42 ;  /* 0x0001002a04001986 */ /* 0x000fe2000c10152c */
[----:B------:R-:W-:-:S03]  /*b800*/  ISETP.GT.AND P1, PT, R0, 0x91, PT ;  /* 0x000000910000780c */ /* 0x000fc60003f24270 */
[----:B------:R-:W-:Y:S01]  /*b810*/  @P3 STG.E.U16 desc[UR44][R4.64+0x102], R43 ;  /* 0x0001022b04003986 */ /* 0x000fe2000c10152c */
        /* <DEDUP_REMOVED lines=9> */
[----:B------:R-:W-:Y:S04]  /*b8b0*/  @P2 STG.E.U16 desc[UR44][R4.64+0x110], R46 ;  /* 0x0001102e04002986 */ /* 0x000fe8000c10152c */
[----:B------:R-:W-:Y:S01]  /*b8c0*/  @P0 STG.E.U16 desc[UR44][R4.64+0x112], R47 ;  /* 0x0001122f04000986 */ /* 0x000fe2000c10152c */
[----:B------:R-:W-:Y:S01]  /*b8d0*/  ISETP.GT.AND P0, PT, R3, 0x8, P3 ;  /* 0x000000080300780c */ /* 0x000fe20001f04270 */
[----:B0-----:R-:W-:Y:S02]  /*b8e0*/  @P5 IMAD.MOV.U32 R6, RZ, RZ, R8 ;  /* 0x000000ffff065224 */ /* 0x001fe400078e0008 */
[----:B------:R-:W-:-:S05]  /*b8f0*/  @P5 IMAD.MOV.U32 R7, RZ, RZ, R9 ;  /* 0x000000ffff075224 */ /* 0x000fca00078e0009 */
[----:B------:R0:W-:Y:S01]  /*b900*/  @P5 STG.E.U16 desc[UR44][R6.64+0x120], R32 ;  /* 0x0001202006005986 */ /* 0x0001e2000c10152c */
[----:B------:R-:W-:Y:S02]  /*b910*/  ISETP.GT.AND P5, PT, R3, 0x8, P1 ;  /* 0x000000080300780c */ /* 0x000fe40000fa4270 */
[----:B------:R-:W-:-:S04]  /*b920*/  ISETP.GT.AND P1, PT, R0, 0x99, PT ;  /* 0x000000990000780c */ /* 0x000fc80003f24270 */
[----:B------:R-:W-:Y:S01]  /*b930*/  ISETP.GT.AND P3, PT, R3, RZ, P1 ;  /* 0x000000ff0300720c */ /* 0x000fe20000f64270 */
[----:B0-----:R-:W-:Y:S02]  /*b940*/  @P4 IMAD.MOV.U32 R6, RZ, RZ, R8 ;  /* 0x000000ffff064224 */ /* 0x001fe400078e0008 */
[----:B------:R-:W-:-:S05]  /*b950*/  @P4 IMAD.MOV.U32 R7, RZ, RZ, R9 ;  /* 0x000000ffff074224 */ /* 0x000fca00078e0009 */
[----:B------:R0:W-:Y:S01]  /*b960*/  @P4 STG.E.U16 desc[UR44][R6.64+0x122], R33 ;  /* 0x0001222106004986 */ /* 0x0001e2000c10152c */
[----:B------:R-:W-:-:S03]  /*b970*/  ISETP.GT.AND P4, PT, R0, 0x98, PT ;  /* 0x000000980000780c */ /* 0x000fc60003f84270 */
[----:B------:R-:W-:Y:S01]  /*b980*/  @P0 STG.E.U16 desc[UR44][R4.64+0x120], R34 ;  /* 0x0001202204000986 */ /* 0x000fe2000c10152c */
[C---:B------:R-:W-:Y:S02]  /*b990*/  ISETP.GT.AND P2, PT, R3.reuse, RZ, P4 ;  /* 0x000000ff0300720c */ /* 0x040fe40002744270 */
[C---:B------:R-:W-:Y:S01]  /*b9a0*/  ISETP.GT.AND P4, PT, R3.reuse, 0x8, P4 ;  /* 0x000000080300780c */ /* 0x040fe20002784270 */
[----:B------:R-:W-:Y:S01]  /*b9b0*/  @P5 STG.E.U16 desc[UR44][R4.64+0x122], R35 ;  /* 0x0001222304005986 */ /* 0x000fe2000c10152c */
[----:B------:R-:W-:Y:S02]  /*b9c0*/  ISETP.GT.AND P5, PT, R3, 0x8, P1 ;  /* 0x000000080300780c */ /* 0x000fe40000fa4270 */
[C---:B------:R-:W-:Y:S02]  /*b9d0*/  ISETP.GT.AND P0, PT, R0.reuse, 0xa1, PT ;  /* 0x000000a10000780c */ /* 0x040fe40003f04270 */
[----:B------:R-:W-:-:S05]  /*b9e0*/  ISETP.GT.AND P1, PT, R0, 0xa9, PT ;  /* 0x000000a90000780c */ /* 0x000fca0003f24270 */
[----:B0-----:R-:W-:Y:S02]  /*b9f0*/  @P2 IMAD.MOV.U32 R6, RZ, RZ, R8 ;  /* 0x000000ffff062224 */ /* 0x001fe400078e0008 */
[----:B------:R-:W-:-:S05]  /*ba00*/  @P2 IMAD.MOV.U32 R7, RZ, RZ, R9 ;  /* 0x000000ffff072224 */ /* 0x000fca00078e0009 */
[----:B------:R0:W-:Y:S01]  /*ba10*/  @P2 STG.E.U16 desc[UR44][R6.64+0x130], R36 ;  /* 0x0001302406002986 */ /* 0x0001e2000c10152c */
[----:B------:R-:W-:Y:S01]  /*ba20*/  ISETP.GT.AND P2, PT, R0, 0xa8, PT ;  /* 0x000000a80000780c */ /* 0x000fe20003f44270 */
        /* <DEDUP_REMOVED lines=8> */
[C---:B------:R-:W-:Y:S02]  /*bab0*/  ISETP.GT.AND P5, PT, R3.reuse, RZ, P0 ;  /* 0x000000ff0300720c */ /* 0x040fe400007a4270 */
[----:B------:R-:W-:-:S07]  /*bac0*/  ISETP.GT.AND P0, PT, R3, 0x8, P0 ;  /* 0x000000080300780c */ /* 0x000fce0000704270 */
[----:B0-----:R-:W-:Y:S02]  /*bad0*/  @P4 IMAD.MOV.U32 R6, RZ, RZ, R8 ;  /* 0x000000ffff064224 */ /* 0x001fe400078e0008 */
[----:B------:R-:W-:Y:S02]  /*bae0*/  @P4 IMAD.MOV.U32 R7, RZ, RZ, R9 ;  /* 0x000000ffff074224 */ /* 0x000fe400078e0009 */
[----:B------:R-:W-:-:S03]  /*baf0*/  @P3 IMAD.MOV.U32 R2, RZ, RZ, R4 ;  /* 0x000000ffff023224 */ /* 0x000fc600078e0004 */
[----:B------:R0:W-:Y:S01]  /*bb00*/  @P4 STG.E.U16 desc[UR44][R6.64+0x140], R24 ;  /* 0x0001401806004986 */ /* 0x0001e2000c10152c */
[C---:B------:R-:W-:Y:S02]  /*bb10*/  ISETP.GT.AND P4, PT, R3.reuse, RZ, P1 ;  /* 0x000000ff0300720c */ /* 0x040fe40000f84270 */
[----:B------:R-:W-:Y:S01]  /*bb20*/  ISETP.GT.AND P1, PT, R3, 0x8, P1 ;  /* 0x000000080300780c */ /* 0x000fe20000f24270 */
[----:B0-----:R-:W-:Y:S02]  /*bb30*/  @P5 IMAD.MOV.U32 R6, RZ, RZ, R8 ;  /* 0x000000ffff065224 */ /* 0x001fe400078e0008 */
[----:B------:R-:W-:-:S05]  /*bb40*/  @P5 IMAD.MOV.U32 R7, RZ, RZ, R9 ;  /* 0x000000ffff075224 */ /* 0x000fca00078e0009 */
[----:B------:R-:W-:Y:S01]  /*bb50*/  @P5 STG.E.U16 desc[UR44][R6.64+0x142], R25 ;  /* 0x0001421906005986 */ /* 0x000fe2000c10152c */
[C---:B------:R-:W-:Y:S02]  /*bb60*/  ISETP.GT.AND P5, PT, R3.reuse, RZ, P2 ;  /* 0x000000ff0300720c */ /* 0x040fe400017a4270 */
[----:B------:R-:W-:Y:S01]  /*bb70*/  ISETP.GT.AND P2, PT, R3, 0x8, P2 ;  /* 0x000000080300780c */ /* 0x000fe20001744270 */
[----:B------:R-:W-:-:S05]  /*bb80*/  @P3 IMAD.MOV.U32 R3, RZ, RZ, R5 ;  /* 0x000000ffff033224 */ /* 0x000fca00078e0005 */
[----:B------:R0:W-:Y:S02]  /*bb90*/  @P3 STG.E.U16 desc[UR44][R2.64+0x140], R26 ;  /* 0x0001401a02003986 */ /* 0x0001e4000c10152c */
[----:B0-----:R-:W-:Y:S02]  /*bba0*/  @P0 IMAD.MOV.U32 R2, RZ, RZ, R4 ;  /* 0x000000ffff020224 */ /* 0x001fe400078e0004 */
[----:B------:R-:W-:-:S05]  /*bbb0*/  @P0 IMAD.MOV.U32 R3, RZ, RZ, R5 ;  /* 0x000000ffff030224 */ /* 0x000fca00078e0005 */
[----:B------:R0:W-:Y:S02]  /*bbc0*/  @P0 STG.E.U16 desc[UR44][R2.64+0x142], R27 ;  /* 0x0001421b02000986 */ /* 0x0001e4000c10152c */
[----:B0-----:R-:W-:Y:S02]  /*bbd0*/  @P5 IMAD.MOV.U32 R2, RZ, RZ, R8 ;  /* 0x000000ffff025224 */ /* 0x001fe400078e0008 */
[----:B------:R-:W-:-:S05]  /*bbe0*/  @P5 IMAD.MOV.U32 R3, RZ, RZ, R9 ;  /* 0x000000ffff035224 */ /* 0x000fca00078e0009 */
[----:B------:R0:W-:Y:S04]  /*bbf0*/  @P5 STG.E.U16 desc[UR44][R2.64+0x150], R28 ;  /* 0x0001501c02005986 */ /* 0x0001e8000c10152c */
[----:B------:R1:W-:Y:S01]  /*bc00*/  @P4 STG.E.U16 desc[UR44][R8.64+0x152], R29 ;  /* 0x0001521d08004986 */ /* 0x0003e2000c10152c */
[----:B0-----:R-:W-:Y:S02]  /*bc10*/  @P2 IMAD.MOV.U32 R2, RZ, RZ, R4 ;  /* 0x000000ffff022224 */ /* 0x001fe400078e0004 */
[----:B------:R-:W-:-:S05]  /*bc20*/  @P2 IMAD.MOV.U32 R3, RZ, RZ, R5 ;  /* 0x000000ffff032224 */ /* 0x000fca00078e0005 */
[----:B------:R1:W-:Y:S04]  /*bc30*/  @P2 STG.E.U16 desc[UR44][R2.64+0x150], R30 ;  /* 0x0001501e02002986 */ /* 0x0003e8000c10152c */
[----:B------:R1:W-:Y:S02]  /*bc40*/  @P1 STG.E.U16 desc[UR44][R4.64+0x152], R31 ;  /* 0x0001521f04001986 */ /* 0x0003e4000c10152c */
.L_x_206:
[----:B------:R-:W-:Y:S05]  /*bc50*/  BSYNC B0 ;  /* 0x0000000000007941 */ /* 0x000fea0003800000 */
.L_x_32:
[----:B-1----:R-:W4:Y:S01]  /*bc60*/  LDL.64 R2, [R1] ;  /* 0x0000000001027983 */ /* 0x002f220000100a00 */
[----:B------:R-:W-:Y:S01]  /*bc70*/  ULDC.64 UR4, c[0x0][0x650] ;  /* 0x0001940000047ab9 */ /* 0x000fe20000000a00 */
[----:B------:R1:W-:Y:S01]  /*bc80*/  SYNCS.ARRIVE.TRANS64.A1T0 RZ, [R118+UR42], RZ ;  /* 0x000000ff76ff79a7 */ /* 0x0003e2000810002a */
[----:B0--3--:R-:W-:Y:S01]  /*bc90*/  PRMT R0, RZ, 0x7610, R0 ;  /* 0x00007610ff007816 */ /* 0x009fe20000000000 */
[----:B-----5:R-:W-:Y:S02]  /*bca0*/  IMAD.MOV.U32 R19, RZ, RZ, -0x1 ;  /* 0xffffffffff137424 */ /* 0x020fe400078e00ff */
[----:B------:R-:W-:Y:S01]  /*bcb0*/  IMAD.MOV.U32 R22, RZ, RZ, -0x1 ;  /* 0xffffffffff167424 */ /* 0x000fe200078e00ff */
[----:B----4-:R-:W-:-:S04]  /*bcc0*/  LEA R18, P0, R2, R18, 0x1 ;  /* 0x0000001202127211 */ /* 0x010fc800078008ff */
[----:B------:R-:W-:Y:S01]  /*bcd0*/  LEA.HI.X R17, R2, R17, R23, 0x1, P0 ;  /* 0x0000001102117211 */ /* 0x000fe200000f0c17 */
[----:B------:R-:W-:Y:S01]  /*bce0*/  IMAD.MOV.U32 R2, RZ, RZ, -0x1 ;  /* 0xffffffffff027424 */ /* 0x000fe200078e00ff */
[----:B------:R-:W-:-:S04]  /*bcf0*/  ISETP.GE.U32.AND P0, PT, R18, UR4, PT ;  /* 0x0000000412007c0c */ /* 0x000fc8000bf06070 */
[----:B------:R-:W-:-:S13]  /*bd00*/  ISETP.GE.U32.AND.EX P0, PT, R17, UR5, PT, P0 ;  /* 0x0000000511007c0c */ /* 0x000fda000bf06100 */
[----:B-1----:R-:W-:Y:S05]  /*bd10*/  @P0 BRA `(.L_x_207) ;  /* 0x0000000400700947 */ /* 0x002fea0003800000 */
[----:B------:R-:W0:Y:S01]  /*bd20*/  S2R R10, SR_CTAID.X ;  /* 0x00000000000a7919 */ /* 0x000e220000002500 */
[----:B------:R-:W1:Y:S01]  /*bd30*/  LDC.64 R8, c[0x0][0x628] ;  /* 0x00018a00ff087b82 */ /* 0x000e620000000a00 */
[----:B------:R-:W-:Y:S01]  /*bd40*/  ULDC UR4, c[0x0][0x150] ;  /* 0x0000540000047ab9 */ /* 0x000fe20000000800 */
[----:B------:R-:W-:Y:S01]  /*bd50*/  IMAD.MOV.U32 R6, RZ, RZ, R18 ;  /* 0x000000ffff067224 */ /* 0x000fe200078e0012 */
[----:B------:R-:W3:Y:S01]  /*bd60*/  S2R R20, SR_CTAID.Y ;  /* 0x0000000000147919 */ /* 0x000ee20000002600 */
[----:B------:R-:W-:-:S04]  /*bd70*/  IMAD.MOV.U32 R7, RZ, RZ, R17 ;  /* 0x000000ffff077224 */ /* 0x000fc800078e0011 */
[----:B------:R-:W4:Y:S08]  /*bd80*/  LDC R15, c[0x0][0x144] ;  /* 0x00005100ff0f7b82 */ /* 0x000f300000000800 */
[----:B------:R-:W2:Y:S08]  /*bd90*/  LDC R0, c[0x0][0x630] ;  /* 0x00018c00ff007b82 */ /* 0x000eb00000000800 */
[----:B------:R-:W2:Y:S01]  /*bda0*/  LDC.64 R12, c[0x0][0x620] ;  /* 0x00018800ff0c7b82 */ /* 0x000ea20000000a00 */
[----:B-1----:R-:W-:-:S04]  /*bdb0*/  ISETP.NE.U32.AND P0, PT, R8, RZ, PT ;  /* 0x000000ff0800720c */ /* 0x002fc80003f05070 */
[----:B------:R-:W-:Y:S02]  /*bdc0*/  ISETP.NE.AND.EX P0, PT, R9, RZ, PT, P0 ;  /* 0x000000ff0900720c */ /* 0x000fe40003f05300 */
[----:B0-----:R-:W-:-:S05]  /*bdd0*/  I2FP.F32.U32 R2, R10 ;  /* 0x0000000a00027245 */ /* 0x001fca0000201000 */
[----:B------:R-:W-:-:S04]  /*bde0*/  FMUL R2, R2, UR4 ;  /* 0x0000000402027c20 */ /* 0x000fc80008400000 */
[----:B------:R0:W1:Y:S02]  /*bdf0*/  F2I.U32.TRUNC.NTZ R14, R2 ;  /* 0x00000002000e7305 */ /* 0x000064000020f000 */
[----:B---34-:R-:W-:Y:S05]  /*be00*/  @!P0 BRA `(.L_x_208) ;  /* 0x0000000000288947 */ /* 0x018fea0003800000 */
[----:B------:R-:W3:Y:S02]  /*be10*/  LDC R3, c[0x0][0x634] ;  /* 0x00018d00ff037b82 */ /* 0x000ee40000000800 */
[----:B---3--:R-:W-:-:S05]  /*be20*/  IADD3 R7, P0, R18, R3, RZ ;  /* 0x0000000312077210 */ /* 0x008fca0007f1e0ff */
[----:B------:R-:W-:-:S04]  /*be30*/  IMAD.X R11, RZ, RZ, R17, P0 ;  /* 0x000000ffff0b7224 */ /* 0x000fc800000e0611 */
[----:B0-----:R-:W-:-:S04]  /*be40*/  IMAD.WIDE.U32 R2, R11, R8, RZ ;  /* 0x000000080b027225 */ /* 0x001fc800078e00ff */
[----:B--2---:R-:W-:-:S04]  /*be50*/  IMAD.WIDE.U32 R4, P0, R7, R9, R2 ;  /* 0x0000000907047225 */ /* 0x004fc80007800002 */
[----:B------:R-:W-:-:S04]  /*be60*/  IMAD.WIDE.U32 R2, R7, R8, RZ ;  /* 0x0000000807027225 */ /* 0x000fc800078e00ff */
[----:B------:R-:W-:Y:S01]  /*be70*/  IMAD.X R7, RZ, RZ, RZ, P0 ;  /* 0x000000ffff077224 */ /* 0x000fe200000e06ff */
[----:B------:R-:W-:Y:S01]  /*be80*/  IADD3 RZ, P0, R3, R4, RZ ;  /* 0x0000000403ff7210 */ /* 0x000fe20007f1e0ff */
[----:B------:R-:W-:-:S04]  /*be90*/  IMAD.MOV.U32 R6, RZ, RZ, R5 ;  /* 0x000000ffff067224 */ /* 0x000fc800078e0005 */
[----:B------:R-:W-:-:S08]  /*bea0*/  IMAD.WIDE.U32.X R6, R11, R9, R6, P0 ;  /* 0x000000090b067225 */ /* 0x000fd000000e0406 */
.L_x_208:
[----:B------:R-:W3:Y:S01]  /*beb0*/  LDC.64 R26, c[0x0][0x640] ;  /* 0x00019000ff1a7b82 */ /* 0x000ee20000000a00 */
[-C--:B--2---:R-:W-:Y:S01]  /*bec0*/  SHF.R.U64 R11, R6, R0.reuse, R7 ;  /* 0x00000000060b7219 */ /* 0x084fe20000001207 */
[----:B------:R-:W-:Y:S01]  /*bed0*/  IMAD.MOV.U32 R19, RZ, RZ, R17 ;  /* 0x000000ffff137224 */ /* 0x000fe200078e0011 */
[----:B------:R-:W-:Y:S01]  /*bee0*/  SHF.R.U32.HI R0, RZ, R0, R7 ;  /* 0x00000000ff007219 */ /* 0x000fe20000011607 */
[----:B-1----:R-:W-:Y:S01]  /*bef0*/  IMAD.MOV R14, RZ, RZ, -R14 ;  /* 0x000000ffff0e7224 */ /* 0x002fe200078e0a0e */
[----:B------:R-:W-:Y:S01]  /*bf00*/  IADD3 R5, P0, RZ, -R11, RZ ;  /* 0x8000000bff057210 */ /* 0x000fe20007f1e0ff */
[----:B------:R-:W-:Y:S01]  /*bf10*/  ULDC UR4, c[0x0][0x154] ;  /* 0x0000550000047ab9 */ /* 0x000fe20000000800 */
[----:B------:R-:W-:Y:S01]  /*bf20*/  IMAD.MOV.U32 R7, RZ, RZ, 0x1 ;  /* 0x00000001ff077424 */ /* 0x000fe200078e00ff */
[----:B------:R-:W1:Y:S01]  /*bf30*/  LDC R4, c[0x0][0x618] ;  /* 0x00018600ff047b82 */ /* 0x000e620000000800 */
[----:B------:R-:W-:Y:S02]  /*bf40*/  IMAD R22, R15, R14, R10 ;  /* 0x0000000e0f167224 */ /* 0x000fe400078e020a */
[----:B------:R-:W-:-:S04]  /*bf50*/  IMAD.X R3, RZ, RZ, ~R0, P0 ;  /* 0x000000ffff037224 */ /* 0x000fc800000e0e00 */
[-C--:B------:R-:W-:Y:S01]  /*bf60*/  IMAD R0, R3, R12.reuse, RZ ;  /* 0x0000000c03007224 */ /* 0x080fe200078e02ff */
[----:B------:R-:W2:Y:S01]  /*bf70*/  LDC R6, c[0x0][0x608] ;  /* 0x00018200ff067b82 */ /* 0x000ea20000000800 */
[----:B0-----:R-:W-:-:S04]  /*bf80*/  IMAD.WIDE.U32 R2, R5, R12, R18 ;  /* 0x0000000c05027225 */ /* 0x001fc800078e0012 */
[----:B------:R-:W-:Y:S01]  /*bf90*/  IMAD R5, R5, R13, R0 ;  /* 0x0000000d05057224 */ /* 0x000fe200078e0200 */
[----:B------:R-:W-:Y:S02]  /*bfa0*/  I2FP.F32.U32 R0, R20 ;  /* 0x0000001400007245 */ /* 0x000fe40000201000 */
[----:B------:R-:W0:Y:S01]  /*bfb0*/  LDC R24, c[0x0][0x658] ;  /* 0x00019600ff187b82 */ /* 0x000e220000000800 */
[----:B------:R-:W-:Y:S01]  /*bfc0*/  IMAD.IADD R3, R3, 0x1, R5 ;  /* 0x0000000103037824 */ /* 0x000fe200078e0205 */
[----:B---3--:R-:W-:Y:S01]  /*bfd0*/  ISETP.NE.U32.AND P0, PT, R26, RZ, PT ;  /* 0x000000ff1a00720c */ /* 0x008fe20003f05070 */
[----:B------:R-:W-:Y:S01]  /*bfe0*/  FMUL R0, R0, UR4 ;  /* 0x0000000400007c20 */ /* 0x000fe20008400000 */
[----:B------:R-:W-:Y:S02]  /*bff0*/  IMAD.MOV.U32 R5, RZ, RZ, -0x1 ;  /* 0xffffffffff057424 */ /* 0x000fe400078e00ff */
[----:B------:R-:W-:Y:S01]  /*c000*/  ISETP.NE.AND.EX P0, PT, R27, RZ, PT, P0 ;  /* 0x000000ff1b00720c */ /* 0x000fe20003f05300 */
[----:B------:R3:W4:Y:S01]  /*c010*/  F2I.U32.TRUNC.NTZ R12, R0 ;  /* 0x00000000000c7305 */ /* 0x000722000020f000 */
[----:B------:R-:W3:Y:S01]  /*c020*/  LDC R15, c[0x0][0x148] ;  /* 0x00005200ff0f7b82 */ /* 0x000ee20000000800 */
[----:B-1----:R-:W-:-:S02]  /*c030*/  SHF.R.U64 R10, R2, R4, R3 ;  /* 0x00000004020a7219 */ /* 0x002fc40000001203 */
[----:B------:R-:W-:-:S05]  /*c040*/  SHF.R.U32.HI R3, RZ, R4, R3 ;  /* 0x00000004ff037219 */ /* 0x000fca0000011603 */
[----:B------:R-:W1:Y:S01]  /*c050*/  LDC R14, c[0x0][0x600] ;  /* 0x00018000ff0e7b82 */ /* 0x000e620000000800 */
[-CC-:B--2---:R-:W-:Y:S02]  /*c060*/  SHF.R.U64 R8, R10, R6.reuse, R3.reuse ;  /* 0x000000060a087219 */ /* 0x184fe40000001203 */
[----:B------:R-:W-:-:S05]  /*c070*/  SHF.R.U32.HI R3, RZ, R6, R3 ;  /* 0x00000006ff037219 */ /* 0x000fca0000011603 */
[----:B------:R-:W2:Y:S01]  /*c080*/  LDC R21, c[0x0][0x648] ;  /* 0x00019200ff157b82 */ /* 0x000ea20000000800 */
[-CC-:B0-----:R-:W-:Y:S02]  /*c090*/  SHF.R.U64 R13, R8, R24.reuse, R3.reuse ;  /* 0x00000018080d7219 */ /* 0x181fe40000001203 */
[-C--:B------:R-:W-:Y:S02]  /*c0a0*/  SHF.L.U32 R5, R5, R24.reuse, RZ ;  /* 0x0000001805057219 */ /* 0x080fe400000006ff */
[-C--:B------:R-:W-:Y:S01]  /*c0b0*/  SHF.R.U32.HI R3, RZ, R24.reuse, R3 ;  /* 0x00000018ff037219 */ /* 0x080fe20000011603 */
[----:B------:R-:W-:Y:S01]  /*c0c0*/  IMAD.MOV.U32 R2, RZ, RZ, R13 ;  /* 0x000000ffff027224 */ /* 0x000fe200078e000d */
[----:B------:R-:W-:Y:S01]  /*c0d0*/  SHF.L.U32 R24, R7, R24, RZ ;  /* 0x0000001807187219 */ /* 0x000fe200000006ff */
[----:B------:R-:W0:Y:S01]  /*c0e0*/  LDC R25, c[0x0][0x638] ;  /* 0x00018e00ff197b82 */ /* 0x000e220000000800 */
[----:B------:R-:W-:-:S07]  /*c0f0*/  LOP3.LUT R19, RZ, R5, RZ, 0x33, !PT ;  /* 0x00000005ff137212 */ /* 0x000fce00078e33ff */
[----:B------:R-:W0:Y:S01]  /*c100*/  LDC R28, c[0x0][0x610] ;  /* 0x00018400ff1c7b82 */ /* 0x000e220000000800 */
[----:B----4-:R-:W-:Y:S05]  /*c110*/  @!P0 BRA `(.L_x_209) ;  /* 0x0000000000288947 */ /* 0x010fea0003800000 */
[----:B---3--:R-:W3:Y:S02]  /*c120*/  LDC R0, c[0x0][0x64c] ;  /* 0x00019300ff007b82 */ /* 0x008ee40000000800 */
[----:B---3--:R-:W-:-:S05]  /*c130*/  IADD3 R7, P0, R13, R0, RZ ;  /* 0x000000000d077210 */ /* 0x008fca0007f1e0ff */
        /* <DEDUP_REMOVED lines=8> */
.L_x_209:
[----:B------:R-:W4:Y:S01]  /*c1c0*/  LDC R4, c[0x0][0x65c] ;  /* 0x00019700ff047b82 */ /* 0x000f220000000800 */
[----:B--23--:R-:W-:Y:S01]  /*c1d0*/  SHF.R.U64 R0, R2, R21, R3 ;  /* 0x0000001502007219 */ /* 0x00cfe20000001203 */
[----:B-1----:R-:W-:Y:S01]  /*c1e0*/  VIADD R3, R14, 0xffffffff ;  /* 0xffffffff0e037836 */ /* 0x002fe20000000000 */
[----:B------:R-:W-:Y:S01]  /*c1f0*/  LOP3.LUT R19, R8, R19, RZ, 0xc0, !PT ;  /* 0x0000001308137212 */ /* 0x000fe200078ec0ff */
[----:B------:R-:W-:Y:S02]  /*c200*/  IMAD.MOV R12, RZ, RZ, -R12 ;  /* 0x000000ffff0c7224 */ /* 0x000fe400078e0a0c */
[----:B------:R-:W-:Y:S01]  /*c210*/  IMAD.MOV R2, RZ, RZ, -R0 ;  /* 0x000000ffff027224 */ /* 0x000fe200078e0a00 */
[----:B------:R-:W-:Y:S01]  /*c220*/  LOP3.LUT R3, R10, R3, RZ, 0xc0, !PT ;  /* 0x000000030a037212 */ /* 0x000fe200078ec0ff */
[----:B------:R-:W-:Y:S02]  /*c230*/  IMAD R19, R24, R0, R19 ;  /* 0x0000000018137224 */ /* 0x000fe400078e0213 */
[----:B0-----:R-:W-:-:S04]  /*c240*/  IMAD R0, R2, R25, R13 ;  /* 0x0000001902007224 */ /* 0x001fc800078e020d */
[----:B------:R-:W-:Y:S01]  /*c250*/  IMAD R2, R0, R14, R3 ;  /* 0x0000000e00027224 */ /* 0x000fe200078e0203 */
[----:B----4-:R-:W-:Y:S01]  /*c260*/  ISETP.NE.AND P0, PT, R4, 0x1, PT ;  /* 0x000000010400780c */ /* 0x010fe20003f05270 */
[----:B------:R-:W-:-:S05]  /*c270*/  IMAD.MOV.U32 R4, RZ, RZ, 0x1 ;  /* 0x00000001ff047424 */ /* 0x000fca00078e00ff */
[----:B------:R-:W-:-:S07]  /*c280*/  PRMT R0, R4, 0x7610, R0 ;  /* 0x0000761004007816 */ /* 0x000fce0000000000 */
[----:B------:R-:W-:-:S04]  /*c290*/  @P0 IMAD R22, R15, R12, R20 ;  /* 0x0000000c0f160224 */ /* 0x000fc800078e0214 */
[----:B------:R-:W-:-:S05]  /*c2a0*/  IMAD R19, R19, R28, R22 ;  /* 0x0000001c13137224 */ /* 0x000fca00078e0216 */
[----:B------:R-:W-:Y:S02]  /*c2b0*/  SEL R22, R2, R19, !P0 ;  /* 0x0000001302167207 */ /* 0x000fe40004000000 */
[----:B------:R-:W-:Y:S01]  /*c2c0*/  SEL R19, R19, R2, !P0 ;  /* 0x0000000213137207 */ /* 0x000fe20004000000 */
[----:B------:R-:W-:-:S07]  /*c2d0*/  IMAD.MOV.U32 R2, RZ, RZ, R11 ;  /* 0x000000ffff027224 */ /* 0x000fce00078e000b */
.L_x_207:
[----:B------:R-:W-:Y:S02]  /*c2e0*/  LOP3.LUT P0, RZ, R0, 0xff, RZ, 0xc0, !PT ;  /* 0x000000ff00ff7812 */ /* 0x000fe4000780c0ff */
[----:B------:R-:W-:-:S11]  /*c2f0*/  LOP3.LUT R122, R122, 0x1, RZ, 0x3c, !PT ;  /* 0x000000017a7a7812 */ /* 0x000fd600078e3cff */
[----:B------:R-:W-:Y:S05]  /*c300*/  @P0 BRA `(.L_x_210) ;  /* 0xffffff5000400947 */ /* 0x000fea000383ffff */
[----:B------:R-:W-:Y:S05]  /*c310*/  EXIT ;  /* 0x000000000000794d */ /* 0x000fea0003800000 */
.L_x_13:
[----:B------:R-:W-:-:S08]  /*c320*/  ISETP.NE.AND P0, PT, R0, RZ, PT ;  /* 0x000000ff0000720c */ /* 0x000fd00003f05270 */
[----:B0-----:R-:W0:-:S00]  /*c330*/  USETMAXREG.DEALLOC.CTAPOOL 0x28 ;  /* 0x00000028000079c8 */ /* 0x001e0000080e0500 */
[----:B------:R-:W-:Y:S05]  /*c340*/  @P0 EXIT ;  /* 0x000000000000094d */ /* 0x000fea0003800000 */
[----:B0-----:R-:W-:Y:S01]  /*c350*/  LOP3.LUT P0, RZ, R8, 0xff, RZ, 0xc0, !PT ;  /* 0x000000ff08ff7812 */ /* 0x001fe2000780c0ff */
[----:B------:R-:W-:Y:S02]  /*c360*/  IMAD.MOV.U32 R0, RZ, RZ, 0x1 ;  /* 0x00000001ff007424 */ /* 0x000fe400078e00ff */
[----:B------:R-:W-:-:S10]  /*c370*/  IMAD.MOV.U32 R7, RZ, RZ, RZ ;  /* 0x000000ffff077224 */ /* 0x000fd400078e00ff */
[----:B------:R-:W-:Y:S05]  /*c380*/  @!P0 BRA `(.L_x_211) ;  /* 0x0000000c004c8947 */ /* 0x000fea0003800000 */
[----:B------:R-:W-:Y:S01]  /*c390*/  LOP3.LUT P0, RZ, R4, 0x1f, RZ, 0xc0, !PT ;  /* 0x0000001f04ff7812 */ /* 0x000fe2000780c0ff */
[----:B------:R-:W-:Y:S01]  /*c3a0*/  ULDC UR5, c[0x0][0x658] ;  /* 0x0001960000057ab9 */ /* 0x000fe20000000800 */
[----:B------:R-:W-:Y:S01]  /*c3b0*/  UMOV UR6, 0xffffffff ;  /* 0xffffffff00067882 */ /* 0x000fe20000000000 */
[----:B------:R-:W-:Y:S01]  /*c3c0*/  BSSY B0, `(.L_x_211) ;  /* 0x00000cf000007945 */ /* 0x000fe20003800000 */
[----:B------:R-:W-:Y:S01]  /*c3d0*/  USHF.L.U32 UR6, UR6, UR5, URZ ;  /* 0x0000000506067299 */ /* 0x000fe2000800063f */
[C---:B------:R-:W-:Y:S01]  /*c3e0*/  ISETP.NE.AND P2, PT, R3.reuse, RZ, PT ;  /* 0x000000ff0300720c */ /* 0x040fe20003f45270 */
[----:B------:R-:W-:Y:S01]  /*c3f0*/  UMOV UR7, 0x1 ;  /* 0x0000000100077882 */ /* 0x000fe20000000000 */
[----:B------:R-:W-:Y:S01]  /*c400*/  ISETP.NE.OR P0, PT, R3, RZ, !P0 ;  /* 0x000000ff0300720c */ /* 0x000fe20004705670 */
[----:B------:R-:W-:Y:S01]  /*c410*/  IMAD.MOV.U32 R8, RZ, RZ, 0x1 ;  /* 0x00000001ff087424 */ /* 0x000fe200078e00ff */
[----:B------:R-:W-:Y:S01]  /*c420*/  LOP3.LUT R6, R16, 0x2, RZ, 0xfc, !PT ;  /* 0x0000000210067812 */ /* 0x000fe200078efcff */
[----:B------:R-:W-:Y:S01]  /*c430*/  IMAD.MOV.U32 R0, RZ, RZ, 0x1 ;  /* 0x00000001ff007424 */ /* 0x000fe200078e00ff */
[----:B------:R-:W-:Y:S01]  /*c440*/  ULDC UR4, c[0x0][0x600] ;  /* 0x0001800000047ab9 */ /* 0x000fe20000000800 */
[----:B------:R-:W-:Y:S01]  /*c450*/  IMAD.MOV.U32 R7, RZ, RZ, RZ ;  /* 0x000000ffff077224 */ /* 0x000fe200078e00ff */
[----:B------:R-:W-:-:S02]  /*c460*/  USHF.L.U32 UR13, UR7, UR5, URZ ;  /* 0x00000005070d7299 */ /* 0x000fc4000800063f */
[----:B------:R-:W-:Y:S02]  /*c470*/  UIADD3 UR21, UR38, 0x1, URZ ;  /* 0x0000000126157890 */ /* 0x000fe4000fffe03f */
[----:B------:R-:W-:Y:S02]  /*c480*/  UIADD3 UR4, UR4, -0x1, URZ ;  /* 0xffffffff04047890 */ /* 0x000fe4000fffe03f */
[----:B------:R-:W-:Y:S01]  /*c490*/  ULOP3.LUT UR5, URZ, UR6, URZ, 0x33, !UPT ;  /* 0x000000063f057292 */ /* 0x000fe2000f8e333f */
[----:B------:R-:W-:-:S11]  /*c4a0*/  ULDC.64 UR22, c[0x0][0x198] ;  /* 0x0000660000167ab9 */ /* 0x000fd60000000a00 */
.L_x_223:
[----:B------:R-:W-:-:S03]  /*c4b0*/  UMOV UR6, 0xffffffff ;  /* 0xffffffff00067882 */ /* 0x000fc60000000000 */
[----:B------:R-:W-:Y:S05]  /*c4c0*/  BRA.DIV UR6, `(.L_x_212) ;  /* 0x0000000e06ec7947 */ /* 0x000fea000b800000 */
[----:B------:R-:W-:-:S13]  /*c4d0*/  ELECT P6, URZ, PT ;  /* 0x00000000003f782f */ /* 0x000fda00038c0000 */
.L_x_235:
[----:B------:R-:W0:Y:S01]  /*c4e0*/  LDC R3, c[0x0][0x28c] ;  /* 0x0000a300ff037b82 */ /* 0x000e220000000800 */
[----:B------:R-:W-:Y:S01]  /*c4f0*/  BSSY B1, `(.L_x_213) ;  /* 0x0000043000017945 */ /* 0x000fe20003800000 */
[----:B0-----:R-:W-:-:S13]  /*c500*/  ISETP.LT.OR P6, PT, R3, 0x1, !P6 ;  /* 0x000000010300780c */ /* 0x001fda00077c1670 */
[----:B------:R-:W-:Y:S05]  /*c510*/  @P6 BRA `(.L_x_214) ;  /* 0x0000000400006947 */ /* 0x000fea0003800000 */
[----:B------:R-:W-:Y:S02]  /*c520*/  IMAD.SHL.U32 R19, R19, 0x40, RZ ;  /* 0x0000004013137824 */ /* 0x000fe400078e00ff */
[----:B------:R-:W-:Y:S02]  /*c530*/  IMAD R22, R22, 0xb0, RZ ;  /* 0x000000b016167824 */ /* 0x000fe400078e02ff */
[----:B------:R-:W-:Y:S02]  /*c540*/  IMAD.MOV.U32 R12, RZ, RZ, RZ ;  /* 0x000000ffff0c7224 */ /* 0x000fe400078e00ff */
[----:B------:R-:W-:Y:S02]  /*c550*/  IMAD.U32 R13, RZ, RZ, UR21 ;  /* 0x00000015ff0d7e24 */ /* 0x000fe4000f8e00ff */
[----:B------:R-:W-:Y:S02]  /*c560*/  IMAD.MOV.U32 R3, RZ, RZ, R0 ;  /* 0x000000ffff037224 */ /* 0x000fe400078e0000 */
[----:B------:R-:W-:-:S07]  /*c570*/  IMAD.MOV.U32 R4, RZ, RZ, R7 ;  /* 0x000000ffff047224 */ /* 0x000fce00078e0007 */
.L_x_218:
[----:B------:R-:W0:Y:S01]  /*c580*/  S2R R10, SR_CgaCtaId ;  /* 0x00000000000a7919 */ /* 0x000e220000008800 */
[----:B------:R-:W-:Y:S01]  /*c590*/  MOV R5, 0x400 ;  /* 0x0000040000057802 */ /* 0x000fe20000000f00 */
[----:B------:R-:W1:Y:S03]  /*c5a0*/  @!P2 LDC R9, c[0x0][0x500] ;  /* 0x00014000ff09ab82 */ /* 0x000e660000000800 */
[----:B0-----:R-:W-:Y:S02]  /*c5b0*/  LEA R11, R10, R5, 0x18 ;  /* 0x000000050a0b7211 */ /* 0x001fe400078ec0ff */
[----:B------:R-:W-:-:S03]  /*c5c0*/  SHF.L.U32 R5, R3, 0x1f, RZ ;  /* 0x0000001f03057819 */ /* 0x000fc600000006ff */
[----:B------:R-:W-:-:S04]  /*c5d0*/  IMAD R10, R4, 0x8, R11 ;  /* 0x00000008040a7824 */ /* 0x000fc800078e020b */
[----:B------:R-:W0:Y:S02]  /*c5e0*/  SYNCS.PHASECHK.TRANS64.TRYWAIT P1, [R10+URZ+0x18], R5 ;  /* 0x000018050a0075a7 */ /* 0x000e24000802017f */
[----:B01----:R-:W-:Y:S05]  /*c5f0*/  @!P1 BRA `(.L_x_215) ;  /* 0x0000000c00c09947 */ /* 0x003fea0003800000 */
.L_x_236:
[----:B0-----:R-:W-:Y:S01]  /*c600*/  PRMT R5, R6, 0x9910, RZ ;  /* 0x0000991006057816 */ /* 0x001fe200000000ff */
[----:B------:R0:W-:Y:S03]  /*c610*/  @!P2 SYNCS.ARRIVE.TRANS64 RZ, [R10+URZ], R9 ;  /* 0x000000090affa9a7 */ /* 0x0001e6000800003f */
[----:B------:R-:W-:-:S13]  /*c620*/  ISETP.NE.AND P1, PT, R5, 0x2, PT ;  /* 0x000000020500780c */ /* 0x000fda0003f25270 */
[----:B0-----:R-:W-:Y:S05]  /*c630*/  @P1 BRA `(.L_x_216) ;  /* 0x0000000000041947 */ /* 0x001fea0003800000 */
[----:B------:R-:W-:Y:S01]  /*c640*/  BPT.TRAP 0x1 ;  /* 0x000000040000795c */ /* 0x000fe20000300000 */
.L_x_216:
[----:B------:R-:W-:Y:S05]  /*c650*/  @P0 BRA `(.L_x_217) ;  /* 0x0000000000040947 */ /* 0x000fea0003800000 */
[----:B------:R-:W-:Y:S01]  /*c660*/  BPT.TRAP 0x1 ;  /* 0x000000040000795c */ /* 0x000fe20000300000 */
.L_x_217:
[--C-:B------:R-:W-:Y:S01]  /*c670*/  IMAD R5, R4, 0x4000, R11.reuse ;  /* 0x0000400004057824 */ /* 0x100fe200078e020b */
[----:B------:R-:W-:Y:S01]  /*c680*/  R2UR UR34, R12 ;  /* 0x000000000c2272ca */ /* 0x000fe200000e0000 */
[----:B------:R-:W-:Y:S01]  /*c690*/  IMAD R11, R4, 0xb000, R11 ;  /* 0x0000b000040b7824 */ /* 0x000fe200078e020b */
[----:B------:R-:W-:Y:S01]  /*c6a0*/  R2UR UR33, R10 ;  /* 0x000000000a2172ca */ /* 0x000fe200000e0000 */
[----:B------:R-:W-:Y:S01]  /*c6b0*/  VIADD R13, R13, 0xffffffff ;  /* 0xffffffff0d0d7836 */ /* 0x000fe20000000000 */
[----:B------:R-:W-:Y:S01]  /*c6c0*/  R2UR UR24, R5 ;  /* 0x00000000051872ca */ /* 0x000fe200000e0000 */
[----:B------:R-:W-:Y:S01]  /*c6d0*/  UIADD3 UR6, UP0, UR22, 0xf0, URZ ;  /* 0x000000f016067890 */ /* 0x000fe2000ff1e03f */
[----:B------:R-:W-:Y:S01]  /*c6e0*/  R2UR UR8, R11 ;  /* 0x000000000b0872ca */ /* 0x000fe200000e0000 */
[----:B------:R-:W-:Y:S01]  /*c6f0*/  UIADD3 UR30, UP1, UR22, 0x1f0, URZ ;  /* 0x000001f0161e7890 */ /* 0x000fe2000ff3e03f */
[----:B------:R-:W-:Y:S01]  /*c700*/  R2UR UR36, R2 ;  /* 0x00000000022472ca */ /* 0x000fe200000e0000 */
[----:B------:R-:W-:Y:S01]  /*c710*/  UIADD3.X UR7, URZ, UR23, URZ, UP0, !UPT ;  /* 0x000000173f077290 */ /* 0x000fe200087fe43f */
[----:B------:R-:W-:Y:S01]  /*c720*/  R2UR UR35, R19 ;  /* 0x00000000132372ca */ /* 0x000fe200000e0000 */
[----:B------:R-:W-:Y:S01]  /*c730*/  UIADD3.X UR31, URZ, UR23, URZ, UP1, !UPT ;  /* 0x000000173f1f7290 */ /* 0x000fe20008ffe43f */
[----:B------:R-:W-:Y:S01]  /*c740*/  R2UR UR19, R22 ;  /* 0x00000000161372ca */ /* 0x000fe200000e0000 */
[----:B------:R-:W-:Y:S01]  /*c750*/  UIADD3 UR26, UR34, 0x40, URZ ;  /* 0x00000040221a7890 */ /* 0x000fe2000fffe03f */
[----:B------:R-:W-:Y:S01]  /*c760*/  ISETP.GT.AND P3, PT, R13, 0x1, PT ;  /* 0x000000010d00780c */ /* 0x000fe20003f64270 */
[----:B------:R-:W-:Y:S01]  /*c770*/  VIADD R4, R4, 0x1 ;  /* 0x0000000104047836 */ /* 0x000fe20000000000 */
[----:B------:R-:W-:Y:S01]  /*c780*/  UMOV UR14, 0x0 ;  /* 0x00000000000e7882 */ /* 0x000fe20000000000 */
[----:B------:R-:W-:Y:S01]  /*c790*/  UIADD3 UR32, UR24, 0x100, URZ ;  /* 0x0000010018207890 */ /* 0x000fe2000fffe03f */
[----:B------:R-:W-:Y:S01]  /*c7a0*/  VIADD R12, R12, 0x80 ;  /* 0x000000800c0c7836 */ /* 0x000fe20000000000 */
[----:B------:R-:W-:Y:S01]  /*c7b0*/  UIADD3 UR24, UR24, 0x2100, URZ ;  /* 0x0000210018187890 */ /* 0x000fe2000fffe03f */
[----:B------:R-:W-:Y:S01]  /*c7c0*/  ISETP.NE.AND P1, PT, R4, 0x3, PT ;  /* 0x000000030400780c */ /* 0x000fe20003f25270 */
[----:B------:R-:W-:-:S02]  /*c7d0*/  UIADD3 UR16, UR8, 0xc100, URZ ;  /* 0x0000c10008107890 */ /* 0x000fc4000fffe03f */
[----:B------:R-:W-:Y:S01]  /*c7e0*/  UIADD3 UR8, UR8, 0x11900, URZ ;  /* 0x0001190008087890 */ /* 0x000fe2000fffe03f */
[----:B------:R-:W-:Y:S01]  /*c7f0*/  SEL R10, RZ, 0x1, P1 ;  /* 0x00000001ff0a7807 */ /* 0x000fe20000800000 */
[----:B------:R-:W-:Y:S01]  /*c800*/  UMOV UR15, 0x10000000 ;  /* 0x10000000000f7882 */ /* 0x000fe20000000000 */
[----:B------:R-:W-:Y:S01]  /*c810*/  UMOV UR25, UR33 ;  /* 0x0000002100197c82 */ /* 0x000fe20008000000 */
[----:B------:R-:W-:Y:S01]  /*c820*/  UMOV UR28, UR36 ;  /* 0x00000024001c7c82 */ /* 0x000fe20008000000 */
[----:B------:R-:W-:Y:S01]  /*c830*/  UMOV UR27, UR35 ;  /* 0x00000023001b7c82 */ /* 0x000fe20008000000 */
[----:B------:R-:W-:Y:S01]  /*c840*/  UMOV UR17, UR33 ;  /* 0x0000002100117c82 */ /* 0x000fe20008000000 */
[----:B------:R-:W-:Y:S01]  /*c850*/  UMOV UR18, UR34 ;  /* 0x0000002200127c82 */ /* 0x000fe20008000000 */
[----:B------:R-:W-:Y:S01]  /*c860*/  UMOV UR20, UR36 ;  /* 0x0000002400147c82 */ /* 0x000fe20008000000 */
[----:B------:R0:W-:Y:S01]  /*c870*/  UTMALDG.3D [UR32], [UR6], desc[UR14] ;  /* 0x00000e20060075b4 */ /* 0x0001e20008011000 */
[----:B------:R-:W-:Y:S01]  /*c880*/  UMOV UR9, UR33 ;  /* 0x0000002100097c82 */ /* 0x000fe20008000000 */
[----:B------:R-:W-:Y:S01]  /*c890*/  UMOV UR11, UR19 ;  /* 0x00000013000b7c82 */ /* 0x000fe20008000000 */
[----:B------:R-:W-:Y:S01]  /*c8a0*/  UMOV UR12, UR36 ;  /* 0x00000024000c7c82 */ /* 0x000fe20008000000 */
[----:B------:R-:W-:Y:S01]  /*c8b0*/  UMOV UR10, UR26 ;  /* 0x0000001a000a7c82 */ /* 0x000fe20008000000 */
[----:B------:R-:W-:-:S02]  /*c8c0*/  LOP3.LUT R3, R3, R10, RZ, 0x3c, !PT ;  /* 0x0000000a03037212 */ /* 0x000fc400078e3cff */
[----:B------:R-:W-:Y:S01]  /*c8d0*/  SEL R4, R4, RZ, P1 ;  /* 0x000000ff04047207 */ /* 0x000fe20000800000 */
[----:B------:R0:W-:Y:S01]  /*c8e0*/  UTMALDG.3D [UR24], [UR6], desc[UR14] ;  /* 0x00000e18060075b4 */ /* 0x0001e20008011000 */
[----:B------:R0:W-:Y:S01]  /*c8f0*/  UTMALDG.3D [UR16], [UR30], desc[UR14] ;  /* 0x00000e101e0075b4 */ /* 0x0001e20008011000 */
[----:B------:R0:W-:Y:S02]  /*c900*/  UTMALDG.3D [UR8], [UR30], desc[UR14] ;  /* 0x00000e081e0075b4 */ /* 0x0001e40008011000 */
[----:B0-----:R-:W-:Y:S05]  /*c910*/  @P3 BRA `(.L_x_218) ;  /* 0xfffffffc00183947 */ /* 0x001fea000383ffff */
.L_x_214:
[----:B------:R-:W-:Y:S05]  /*c920*/  BSYNC B1 ;  /* 0x0000000000017941 */ /* 0x000fea0003800000 */
.L_x_213:
[----:B------:R-:W2:Y:S01]  /*c930*/  LDL.64 R10, [R1] ;  /* 0x00000000010a7983 */ /* 0x000ea20000100a00 */
[----:B------:R-:W-:Y:S01]  /*c940*/  LOP3.LUT P4, RZ, R8, 0xff, RZ, 0xc0, !PT ;  /* 0x000000ff08ff7812 */ /* 0x000fe2000788c0ff */
[----:B------:R-:W-:Y:S01]  /*c950*/  VIADD R4, R7, UR38 ;  /* 0x0000002607047c36 */ /* 0x000fe20008000000 */
[----:B------:R-:W-:Y:S01]  /*c960*/  ULDC.64 UR6, c[0x0][0x650] ;  /* 0x0001940000067ab9 */ /* 0x000fe20000000a00 */
[----:B------:R-:W-:Y:S01]  /*c970*/  IMAD.U32 R7, RZ, RZ, UR38 ;  /* 0x00000026ff077e24 */ /* 0x000fe2000f8e00ff */
[----:B------:R-:W-:Y:S01]  /*c980*/  UISETP.GE.U32.AND UP0, UPT, UR38, 0x3, UPT ;  /* 0x000000032600788c */ /* 0x000fe2000bf06070 */
[----:B------:R-:W-:Y:S01]  /*c990*/  BSSY B1, `(.L_x_219) ;  /* 0x000006f000017945 */ /* 0x000fe20003800000 */
[----:B------:R-:W-:Y:S01]  /*c9a0*/  ISETP.GT.U32.AND P1, PT, R4, 0x2, PT ;  /* 0x000000020400780c */ /* 0x000fe20003f24070 */
[----:B------:R-:W-:Y:S01]  /*c9b0*/  IMAD.MOV.U32 R19, RZ, RZ, -0x1 ;  /* 0xffffffffff137424 */ /* 0x000fe200078e00ff */
[----:B------:R-:W-:Y:S01]  /*c9c0*/  PRMT R8, RZ, 0x7610, R8 ;  /* 0x00007610ff087816 */ /* 0x000fe20000000008 */
[----:B------:R-:W-:Y:S01]  /*c9d0*/  IMAD.MOV.U32 R22, RZ, RZ, -0x1 ;  /* 0xffffffffff167424 */ /* 0x000fe200078e00ff */
[----:B------:R-:W-:-:S02]  /*c9e0*/  ISETP.LT.U32.AND P1, PT, R7, 0x3, P1 ;  /* 0x000000030700780c */ /* 0x000fc40000f21070 */
[----:B------:R-:W-:Y:S01]  /*c9f0*/  PLOP3.LUT P3, PT, PT, PT, UP0, 0x80, 0x0 ;  /* 0x000000000000781c */ /* 0x000fe20003f6f008 */
[----:B------:R-:W0:Y:S01]  /*ca00*/  @P4 S2R R3, SR_CgaCtaId ;  /* 0x0000000000034919 */ /* 0x000e220000008800 */
[----:B------:R-:W-:-:S04]  /*ca10*/  @P4 MOV R2, 0x400 ;  /* 0x0000040000024802 */ /* 0x000fc80000000f00 */
[----:B0-----:R-:W-:Y:S01]  /*ca20*/  @P4 LEA R5, R3, R2, 0x18 ;  /* 0x0000000203054211 */ /* 0x001fe200078ec0ff */
[----:B------:R-:W-:-:S03]  /*ca30*/  IMAD.WIDE.U32 R2, R4, -0x55555555, RZ ;  /* 0xaaaaaaab04027825 */ /* 0x000fc600078e00ff */
[----:B------:R0:W-:Y:S01]  /*ca40*/  @P4 SYNCS.ARRIVE.TRANS64.A1T0 RZ, [R5+URZ+0x68], RZ ;  /* 0x000068ff05ff49a7 */ /* 0x0001e2000810003f */
[----:B------:R-:W-:Y:S01]  /*ca50*/  IMAD.MOV.U32 R2, RZ, RZ, -0x1 ;  /* 0xffffffffff027424 */ /* 0x000fe200078e00ff */
[----:B0-----:R-:W-:Y:S02]  /*ca60*/  SHF.R.U32.HI R5, RZ, 0x1, R3 ;  /* 0x00000001ff057819 */ /* 0x001fe40000011603 */
[----:B------:R-:W-:-:S03]  /*ca70*/  SEL R3, RZ, 0x1, !P1 ;  /* 0x00000001ff037807 */ /* 0x000fc60004800000 */
[----:B------:R-:W-:Y:S01]  /*ca80*/  IMAD R7, R5, -0x3, R4 ;  /* 0xfffffffd05077824 */ /* 0x000fe200078e0204 */
[----:B------:R-:W-:Y:S02]  /*ca90*/  LOP3.LUT R0, R0, R3, RZ, 0x3c, !PT ;  /* 0x0000000300007212 */ /* 0x000fe400078e3cff */
[----:B------:R-:W-:Y:S02]  /*caa0*/  PRMT R3, RZ, 0x7610, R3 ;  /* 0x00007610ff037816 */ /* 0x000fe40000000003 */
[----:B------:R-:W-:Y:S02]  /*cab0*/  @P3 LOP3.LUT R0, R0, 0x1, R5, 0x78, !PT ;  /* 0x0000000100003812 */ /* 0x000fe400078e7805 */
[----:B--2---:R-:W-:-:S04]  /*cac0*/  IADD3 R18, P4, R18, R10, RZ ;  /* 0x0000000a12127210 */ /* 0x004fc80007f9e0ff */
[----:B------:R-:W-:Y:S01]  /*cad0*/  ISETP.GE.U32.AND P1, PT, R18, UR6, PT ;  /* 0x0000000612007c0c */ /* 0x000fe2000bf26070 */
[----:B------:R-:W-:-:S05]  /*cae0*/  IMAD.X R17, R17, 0x1, R23, P4 ;  /* 0x0000000111117824 */ /* 0x000fca00020e0617 */
[----:B------:R-:W-:-:S13]  /*caf0*/  ISETP.GE.U32.AND.EX P1, PT, R17, UR7, PT, P1 ;  /* 0x0000000711007c0c */ /* 0x000fda000bf26110 */
[----:B------:R-:W-:Y:S05]  /*cb00*/  @P1 BRA `(.L_x_220) ;  /* 0x00000004005c1947 */ /* 0x000fea0003800000 */
[----:B------:R-:W0:Y:S01]  /*cb10*/  S2R R11, SR_CTAID.X ;  /* 0x00000000000b7919 */ /* 0x000e220000002500 */
[----:B------:R-:W-:Y:S01]  /*cb20*/  ULDC.64 UR6, c[0x0][0x628] ;  /* 0x00018a0000067ab9 */ /* 0x000fe20000000a00 */
[----:B------:R-:W1:Y:S01]  /*cb30*/  LDC R12, c[0x0][0x144] ;  /* 0x00005100ff0c7b82 */ /* 0x000e620000000800 */
[----:B------:R-:W-:Y:S01]  /*cb40*/  ISETP.NE.U32.AND P1, PT, RZ, UR6, PT ;  /* 0x00000006ff007c0c */ /* 0x000fe2000bf25070 */
[----:B------:R-:W2:Y:S01]  /*cb50*/  S2R R9, SR_CTAID.Y ;  /* 0x0000000000097919 */ /* 0x000ea20000002600 */
[----:B------:R-:W-:Y:S01]  /*cb60*/  ULDC UR8, c[0x0][0x150] ;  /* 0x0000540000087ab9 */ /* 0x000fe20000000800 */
[----:B------:R-:W-:Y:S01]  /*cb70*/  ULDC UR9, c[0x0][0x630] ;  /* 0x00018c0000097ab9 */ /* 0x000fe20000000800 */
[----:B------:R-:W-:Y:S01]  /*cb80*/  ISETP.NE.AND.EX P1, PT, RZ, UR7, PT, P1 ;  /* 0x00000007ff007c0c */ /* 0x000fe2000bf25310 */
[----:B------:R-:W-:Y:S01]  /*cb90*/  IMAD.MOV.U32 R2, RZ, RZ, R18 ;  /* 0x000000ffff027224 */ /* 0x000fe200078e0012 */
[----:B0-----:R-:W-:-:S05]  /*cba0*/  I2FP.F32.U32 R3, R11 ;  /* 0x0000000b00037245 */ /* 0x001fca0000201000 */
[----:B------:R-:W-:Y:S01]  /*cbb0*/  FMUL R14, R3, UR8 ;  /* 0x00000008030e7c20 */ /* 0x000fe20008400000 */
[----:B------:R-:W-:-:S05]  /*cbc0*/  IMAD.MOV.U32 R3, RZ, RZ, R17 ;  /* 0x000000ffff037224 */ /* 0x000fca00078e0011 */
[----:B--2---:R-:W-:Y:S05]  /*cbd0*/  @!P1 BRA `(.L_x_221) ;  /* 0x0000000000289947 */ /* 0x004fea0003800000 */
[----:B------:R-:W-:Y:S02]  /*cbe0*/  ULDC UR8, c[0x0][0x634] ;  /* 0x00018d0000087ab9 */ /* 0x000fe40000000800 */
[----:B------:R-:W-:-:S05]  /*cbf0*/  IADD3 R3, P1, R18, UR8, RZ ;  /* 0x0000000812037c10 */ /* 0x000fca000ff3e0ff */
[----:B------:R-:W-:-:S04]  /*cc00*/  IMAD.X R13, RZ, RZ, R17, P1 ;  /* 0x000000ffff0d7224 */ /* 0x000fc800008e0611 */
[----:B------:R-:W-:-:S04]  /*cc10*/  IMAD.WIDE.U32 R4, R13, UR6, RZ ;  /* 0x000000060d047c25 */ /* 0x000fc8000f8e00ff */
[----:B------:R-:W-:-:S04]  /*cc20*/  IMAD.WIDE.U32 R4, P1, R3, UR7, R4 ;  /* 0x0000000703047c25 */ /* 0x000fc8000f820004 */
[----:B------:R-:W-:-:S04]  /*cc30*/  IMAD.WIDE.U32 R2, R3, UR6, RZ ;  /* 0x0000000603027c25 */ /* 0x000fc8000f8e00ff */
[----:B------:R-:W-:Y:S01]  /*cc40*/  IMAD.MOV.U32 R2, RZ, RZ, R5 ;  /* 0x000000ffff027224 */ /* 0x000fe200078e0005 */
[----:B------:R-:W-:Y:S01]  /*cc50*/  IADD3 RZ, P3, R3, R4, RZ ;  /* 0x0000000403ff7210 */ /* 0x000fe20007f7e0ff */
[----:B------:R-:W-:-:S04]  /*cc60*/  IMAD.X R3, RZ, RZ, RZ, P1 ;  /* 0x000000ffff037224 */ /* 0x000fc800008e06ff */
[----:B------:R-:W-:-:S08]  /*cc70*/  IMAD.WIDE.U32.X R2, R13, UR7, R2, P3 ;  /* 0x000000070d027c25 */ /* 0x000fd000098e0402 */
.L_x_221:
[--C-:B------:R-:W-:Y:S01]  /*cc80*/  SHF.R.U64 R10, R2, UR9, R3.reuse ;  /* 0x00000009020a7c19 */ /* 0x100fe20008001203 */
[----:B------:R-:W0:Y:S01]  /*cc90*/  F2I.U32.TRUNC.NTZ R14, R14 ;  /* 0x0000000e000e7305 */ /* 0x000e22000020f000 */
[----:B------:R-:W-:Y:S01]  /*cca0*/  SHF.R.U32.HI R2, RZ, UR9, R3 ;  /* 0x00000009ff027c19 */ /* 0x000fe20008011603 */
[----:B------:R-:W-:Y:S01]  /*ccb0*/  ULDC.64 UR6, c[0x0][0x620] ;  /* 0x0001880000067ab9 */ /* 0x000fe20000000a00 */
[----:B------:R-:W-:Y:S01]  /*ccc0*/  IADD3 R5, P1, RZ, -R10, RZ ;  /* 0x8000000aff057210 */ /* 0x000fe20007f3e0ff */
[----:B------:R-:W-:Y:S01]  /*ccd0*/  IMAD.MOV.U32 R3, RZ, RZ, R17 ;  /* 0x000000ffff037224 */ /* 0x000fe200078e0011 */
[----:B------:R-:W-:-:S03]  /*cce0*/  ULDC.64 UR8, c[0x0][0x640] ;  /* 0x0001900000087ab9 */ /* 0x000fc60000000a00 */
[----:B------:R-:W-:Y:S01]  /*ccf0*/  IMAD.X R2, RZ, RZ, ~R2, P1 ;  /* 0x000000ffff027224 */ /* 0x000fe200008e0e02 */
[----:B------:R-:W-:-:S03]  /*cd00*/  ISETP.NE.U32.AND P1, PT, RZ, UR8, PT ;  /* 0x00000008ff007c0c */ /* 0x000fc6000bf25070 */
[----:B------:R-:W-:Y:S01]  /*cd10*/  IMAD R4, R2, UR6, RZ ;  /* 0x0000000602047c24 */ /* 0x000fe2000f8e02ff */
[----:B------:R-:W-:Y:S01]  /*cd20*/  ISETP.NE.AND.EX P1, PT, RZ, UR9, PT, P1 ;  /* 0x00000009ff007c0c */ /* 0x000fe2000bf25310 */
[----:B------:R-:W-:-:S04]  /*cd30*/  IMAD.MOV.U32 R2, RZ, RZ, R18 ;  /* 0x000000ffff027224 */ /* 0x000fc800078e0012 */
[----:B------:R-:W-:Y:S01]  /*cd40*/  IMAD.WIDE.U32 R2, R5, UR6, R2 ;  /* 0x0000000605027c25 */ /* 0x000fe2000f8e0002 */
[----:B------:R-:W-:-:S03]  /*cd50*/  ULDC UR6, c[0x0][0x618] ;  /* 0x0001860000067ab9 */ /* 0x000fc60000000800 */
[----:B------:R-:W-:Y:S01]  /*cd60*/  IMAD R5, R5, UR7, R4 ;  /* 0x0000000705057c24 */ /* 0x000fe2000f8e0204 */
[----:B------:R-:W-:Y:S01]  /*cd70*/  ULDC UR7, c[0x0][0x154] ;  /* 0x0000550000077ab9 */ /* 0x000fe20000000800 */
[----:B0-----:R-:W-:Y:S02]  /*cd80*/  IMAD.MOV R4, RZ, RZ, -R14 ;  /* 0x000000ffff047224 */ /* 0x001fe400078e0a0e */
[----:B------:R-:W0:Y:S01]  /*cd90*/  LDC R14, c[0x0][0x148] ;  /* 0x00005200ff0e7b82 */ /* 0x000e220000000800 */
[----:B------:R-:W-:Y:S02]  /*cda0*/  IMAD.IADD R3, R3, 0x1, R5 ;  /* 0x0000000103037824 */ /* 0x000fe400078e0205 */
[----:B-1----:R-:W-:Y:S01]  /*cdb0*/  IMAD R11, R12, R4, R11 ;  /* 0x000000040c0b7224 */ /* 0x002fe200078e020b */
[----:B------:R-:W-:Y:S02]  /*cdc0*/  I2FP.F32.U32 R4, R9 ;  /* 0x0000000900047245 */ /* 0x000fe40000201000 */
[----:B------:R-:W-:-:S02]  /*cdd0*/  SHF.R.U64 R12, R2, UR6, R3 ;  /* 0x00000006020c7c19 */ /* 0x000fc40008001203 */
[----:B------:R-:W-:Y:S01]  /*cde0*/  SHF.R.U32.HI R3, RZ, UR6, R3 ;  /* 0x00000006ff037c19 */ /* 0x000fe20008011603 */
[----:B------:R-:W-:Y:S01]  /*cdf0*/  FMUL R4, R4, UR7 ;  /* 0x0000000704047c20 */ /* 0x000fe20008400000 */
[----:B------:R-:W-:Y:S02]  /*ce00*/  ULDC UR6, c[0x0][0x608] ;  /* 0x0001820000067ab9 */ /* 0x000fe40000000800 */
[--C-:B------:R-:W-:Y:S01]  /*ce10*/  SHF.R.U64 R15, R12, UR6, R3.reuse ;  /* 0x000000060c0f7c19 */ /* 0x100fe20008001203 */
[----:B------:R1:W2:Y:S01]  /*ce20*/  F2I.U32.TRUNC.NTZ R20, R4 ;  /* 0x0000000400147305 */ /* 0x0002a2000020f000 */
[----:B------:R-:W-:Y:S01]  /*ce30*/  SHF.R.U32.HI R2, RZ, UR6, R3 ;  /* 0x00000006ff027c19 */ /* 0x000fe20008011603 */
[----:B------:R-:W-:-:S03]  /*ce40*/  ULDC UR6, c[0x0][0x658] ;  /* 0x0001960000067ab9 */ /* 0x000fc60000000800 */
[--C-:B------:R-:W-:Y:S02]  /*ce50*/  SHF.R.U64 R13, R15, UR6, R2.reuse ;  /* 0x000000060f0d7c19 */ /* 0x100fe40008001202 */
[----:B------:R-:W-:-:S03]  /*ce60*/  SHF.R.U32.HI R19, RZ, UR6, R2 ;  /* 0x00000006ff137c19 */ /* 0x000fc60008011602 */
[----:B------:R-:W-:Y:S02]  /*ce70*/  IMAD.MOV.U32 R2, RZ, RZ, R13 ;  /* 0x000000ffff027224 */ /* 0x000fe400078e000d */
[----:B------:R-:W-:Y:S01]  /*ce80*/  IMAD.MOV.U32 R3, RZ, RZ, R19 ;  /* 0x000000ffff037224 */ /* 0x000fe200078e0013 */
[----:B-1----:R-:W-:Y:S06]  /*ce90*/  @!P1 BRA `(.L_x_222) ;  /* 0x0000000000289947 */ /* 0x002fec0003800000 */
        /* <DEDUP_REMOVED lines=10> */
.L_x_222:
[----:B------:R-:W1:Y:S01]  /*cf40*/  LDC R4, c[0x0][0x65c] ;  /* 0x00019700ff047b82 */ /* 0x000e620000000800 */
[----:B------:R-:W-:Y:S01]  /*cf50*/  ULDC UR6, c[0x0][0x648] ;  /* 0x0001920000067ab9 */ /* 0x000fe20000000800 */
[----:B------:R-:W-:Y:S01]  /*cf60*/  LOP3.LUT R15, R15, UR5, RZ, 0xc0, !PT ;  /* 0x000000050f0f7c12 */ /* 0x000fe2000f8ec0ff */
[----:B--2---:R-:W-:Y:S01]  /*cf70*/  IMAD.MOV R20, RZ, RZ, -R20 ;  /* 0x000000ffff147224 */ /* 0x004fe200078e0a14 */
[----:B------:R-:W-:Y:S01]  /*cf80*/  SHF.R.U64 R2, R2, UR6, R3 ;  /* 0x0000000602027c19 */ /* 0x000fe20008001203 */
[----:B------:R-:W-:Y:S01]  /*cf90*/  ULDC UR6, c[0x0][0x638] ;  /* 0x00018e0000067ab9 */ /* 0x000fe20000000800 */
[----:B------:R-:W-:Y:S01]  /*cfa0*/  LOP3.LUT R12, R12, UR4, RZ, 0xc0, !PT ;  /* 0x000000040c0c7c12 */ /* 0x000fe2000f8ec0ff */
[----:B------:R-:W-:Y:S01]  /*cfb0*/  ULDC UR7, c[0x0][0x610] ;  /* 0x0001840000077ab9 */ /* 0x000fe20000000800 */
[----:B------:R-:W-:Y:S01]  /*cfc0*/  IMAD.MOV.U32 R3, RZ, RZ, 0x1 ;  /* 0x00000001ff037424 */ /* 0x000fe200078e00ff */
[----:B-1----:R-:W-:Y:S01]  /*cfd0*/  ISETP.NE.AND P1, PT, R4, 0x1, PT ;  /* 0x000000010400780c */ /* 0x002fe20003f25270 */
[----:B------:R-:W-:-:S02]  /*cfe0*/  IMAD.MOV R4, RZ, RZ, -R2 ;  /* 0x000000ffff047224 */ /* 0x000fc400078e0a02 */
[----:B------:R-:W-:Y:S02]  /*cff0*/  IMAD R2, R2, UR13, R15 ;  /* 0x0000000d02027c24 */ /* 0x000fe4000f8e020f */
[----:B------:R-:W-:Y:S01]  /*d000*/  IMAD R13, R4, UR6, R13 ;  /* 0x00000006040d7c24 */ /* 0x000fe2000f8e020d */
[----:B------:R-:W-:-:S07]  /*d010*/  ULDC UR6, c[0x0][0x600] ;  /* 0x0001800000067ab9 */ /* 0x000fce0000000800 */
[----:B0-----:R-:W-:-:S04]  /*d020*/  @P1 IMAD R11, R14, R20, R9 ;  /* 0x000000140e0b1224 */ /* 0x001fc800078e0209 */
[----:B------:R-:W-:Y:S02]  /*d030*/  IMAD R11, R2, UR7, R11 ;  /* 0x00000007020b7c24 */ /* 0x000fe4000f8e020b */
[----:B------:R-:W-:-:S05]  /*d040*/  IMAD R2, R13, UR6, R12 ;  /* 0x000000060d027c24 */ /* 0x000fca000f8e020c */
[----:B------:R-:W-:Y:S02]  /*d050*/  SEL R22, R2, R11, !P1 ;  /* 0x0000000b02167207 */ /* 0x000fe40004800000 */
[----:B------:R-:W-:Y:S01]  /*d060*/  SEL R19, R11, R2, !P1 ;  /* 0x000000020b137207 */ /* 0x000fe20004800000 */
[----:B------:R-:W-:-:S07]  /*d070*/  IMAD.MOV.U32 R2, RZ, RZ, R10 ;  /* 0x000000ffff027224 */ /* 0x000fce00078e000a */
.L_x_220:
[----:B------:R-:W-:Y:S05]  /*d080*/  BSYNC B1 ;  /* 0x0000000000017941 */ /* 0x000fea0003800000 */
.L_x_219:
[----:B------:R-:W-:-:S13]  /*d090*/  LOP3.LUT P1, RZ, R3, 0xff, RZ, 0xc0, !PT ;  /* 0x000000ff03ff7812 */ /* 0x000fda000782c0ff */
[----:B------:R-:W-:Y:S05]  /*d0a0*/  @P1 BRA `(.L_x_223) ;  /* 0xfffffff400001947 */ /* 0x000fea000383ffff */
[----:B------:R-:W-:Y:S05]  /*d0b0*/  BSYNC B0 ;  /* 0x0000000000007941 */ /* 0x000fea0003800000 */
.L_x_211:
[----:B------:R-:W-:-:S03]  /*d0c0*/  UMOV UR6, 0xffffffff ;  /* 0xffffffff00067882 */ /* 0x000fc60000000000 */
[----:B------:R-:W-:Y:S05]  /*d0d0*/  BRA.DIV UR6, `(.L_x_224) ;  /* 0x00000006061c7947 */ /* 0x000fea000b800000 */
[----:B------:R-:W-:-:S13]  /*d0e0*/  ELECT P6, URZ, PT ;  /* 0x00000000003f782f */ /* 0x000fda00038c0000 */
.L_x_239:
[----:B------:R-:W-:Y:S04]  /*d0f0*/  BSSY B0, `(.L_x_225) ;  /* 0x0000022000007945 */ /* 0x000fe80003800000 */
[----:B------:R-:W-:Y:S05]  /*d100*/  @!P6 BRA `(.L_x_226) ;  /* 0x000000000080e947 */ /* 0x000fea0003800000 */
[----:B------:R-:W-:-:S04]  /*d110*/  LOP3.LUT R16, R16, 0x2, RZ, 0xfc, !PT ;  /* 0x0000000210107812 */ /* 0x000fc800078efcff */
[----:B------:R-:W-:-:S13]  /*d120*/  ISETP.NE.AND P0, PT, R16, 0x3, PT ;  /* 0x000000031000780c */ /* 0x000fda0003f05270 */
[----:B------:R-:W-:Y:S05]  /*d130*/  @!P0 BRA `(.L_x_227) ;  /* 0x0000000000048947 */ /* 0x000fea0003800000 */
[----:B------:R-:W-:Y:S01]  /*d140*/  BPT.TRAP 0x1 ;  /* 0x000000040000795c */ /* 0x000fe20000300000 */
.L_x_227:
[----:B------:R-:W0:Y:S01]  /*d150*/  S2R R3, SR_CgaCtaId ;  /* 0x0000000000037919 */ /* 0x000e220000008800 */
[----:B------:R-:W-:Y:S02]  /*d160*/  MOV R2, 0x400 ;  /* 0x0000040000027802 */ /* 0x000fe40000000f00 */
[----:B------:R-:W-:Y:S02]  /*d170*/  SHF.L.U32 R4, R0, 0x1f, RZ ;  /* 0x0000001f00047819 */ /* 0x000fe400000006ff */
[----:B0-----:R-:W-:-:S05]  /*d180*/  LEA R2, R3, R2, 0x18 ;  /* 0x0000000203027211 */ /* 0x001fca00078ec0ff */
[----:B------:R-:W-:-:S04]  /*d190*/  VIADD R2, R2, 0x18 ;  /* 0x0000001802027836 */ /* 0x000fc80000000000 */
[C---:B------:R-:W-:Y:S02]  /*d1a0*/  IMAD R9, R7.reuse, 0x8, R2 ;  /* 0x0000000807097824 */ /* 0x040fe400078e0202 */
[----:B------:R-:W-:Y:S02]  /*d1b0*/  VIADD R7, R7, 0x1 ;  /* 0x0000000107077836 */ /* 0x000fe40000000000 */
[----:B------:R-:W0:Y:S03]  /*d1c0*/  SYNCS.PHASECHK.TRANS64.TRYWAIT P0, [R9+URZ], R4 ;  /* 0x00000004090075a7 */ /* 0x000e26000800017f */
[----:B------:R-:W-:-:S04]  /*d1d0*/  ISETP.NE.AND P1, PT, R7, 0x3, PT ;  /* 0x000000030700780c */ /* 0x000fc80003f25270 */
[----:B------:R-:W-:Y:S02]  /*d1e0*/  SEL R3, RZ, 0x1, P1 ;  /* 0x00000001ff037807 */ /* 0x000fe40000800000 */
[----:B------:R-:W-:Y:S02]  /*d1f0*/  SEL R7, R7, RZ, P1 ;  /* 0x000000ff07077207 */ /* 0x000fe40000800000 */
[----:B------:R-:W-:-:S03]  /*d200*/  LOP3.LUT R11, R0, R3, RZ, 0x3c, !PT ;  /* 0x00000003000b7212 */ /* 0x000fc600078e3cff */
[----:B------:R-:W-:Y:S01]  /*d210*/  IMAD R6, R7, 0x8, R2 ;  /* 0x0000000807067824 */ /* 0x000fe200078e0202 */
[----:B------:R-:W-:Y:S01]  /*d220*/  SHF.L.U32 R5, R11, 0x1f, RZ ;  /* 0x0000001f0b057819 */ /* 0x000fe200000006ff */
[----:B0-----:R-:W-:Y:S06]  /*d230*/  @!P0 BRA `(.L_x_228) ;  /* 0x0000000000e48947 */ /* 0x001fec0003800000 */
.L_x_240:
[----:B------:R-:W1:Y:S01]  /*d240*/  SYNCS.PHASECHK.TRANS64.TRYWAIT P0, [R6+URZ], R5 ;  /* 0x00000005060075a7 */ /* 0x000e62000800017f */
[----:B------:R-:W-:-:S05]  /*d250*/  VIADD R0, R7, 0x1 ;  /* 0x0000000107007836 */ /* 0x000fca0000000000 */
[----:B------:R-:W-:-:S04]  /*d260*/  ISETP.NE.AND P1, PT, R0, 0x3, PT ;  /* 0x000000030000780c */ /* 0x000fc80003f25270 */
[----:B0-----:R-:W-:Y:S02]  /*d270*/  SEL R4, RZ, 0x1, P1 ;  /* 0x00000001ff047807 */ /* 0x001fe40000800000 */
[----:B------:R-:W-:Y:S02]  /*d280*/  SEL R3, R0, RZ, P1 ;  /* 0x000000ff00037207 */ /* 0x000fe40000800000 */
[----:B------:R-:W-:Y:S01]  /*d290*/  LOP3.LUT R0, R11, R4, RZ, 0x3c, !PT ;  /* 0x000000040b007212 */ /* 0x000fe200078e3cff */
[----:B-1----:R-:W-:Y:S06]  /*d2a0*/  @!P0 BRA `(.L_x_229) ;  /* 0x0000000000dc8947 */ /* 0x002fec0003800000 */
.L_x_241:
[----:B------:R-:W-:Y:S01]  /*d2b0*/  IMAD R3, R3, 0x8, R2 ;  /* 0x0000000803037824 */ /* 0x000fe200078e0202 */
[----:B------:R-:W-:-:S07]  /*d2c0*/  SHF.L.U32 R0, R0, 0x1f, RZ ;  /* 0x0000001f00007819 */ /* 0x000fce00000006ff */
.L_x_230:
[----:B-1----:R1:W2:Y:S02]  /*d2d0*/  SYNCS.PHASECHK.TRANS64.TRYWAIT P0, [R3+URZ], R0 ;  /* 0x00000000030075a7 */ /* 0x0022a4000800017f */
[----:B--2---:R-:W-:Y:S05]  /*d2e0*/  @!P0 NANOSLEEP.SYNCS 0x989680 ;  /* 0x009896800000895d */ /* 0x004fea0003900000 */
[----:B------:R-:W2:Y:S02]  /*d2f0*/  @!P0 SYNCS.PHASECHK.TRANS64 P0, [R3+URZ], R0 ;  /* 0x00000000030085a7 */ /* 0x000ea4000800007f */
[----:B--2---:R-:W-:Y:S05]  /*d300*/  @!P0 BRA `(.L_x_230) ;  /* 0xfffffffc00f08947 */ /* 0x004fea000383ffff */
.L_x_226:
[----:B------:R-:W-:Y:S05]  /*d310*/  BSYNC B0 ;  /* 0x0000000000007941 */ /* 0x000fea0003800000 */
.L_x_225:
[----:B------:R-:W-:Y:S05]  /*d320*/  EXIT ;  /* 0x000000000000794d */ /* 0x000fea0003800000 */
.L_x_15:
[----:B-1----:R1:W2:Y:S02]  /*d330*/  SYNCS.PHASECHK.TRANS64.TRYWAIT P0, [R119+URZ], R0 ;  /* 0x00000000770075a7 */ /* 0x0022a4000800017f */
[----:B--2---:R-:W-:Y:S05]  /*d340*/  @!P0 NANOSLEEP.SYNCS 0x989680 ;  /* 0x009896800000895d */ /* 0x004fea0003900000 */
[----:B------:R-:W2:Y:S02]  /*d350*/  @!P0 SYNCS.PHASECHK.TRANS64 P0, [R119+URZ], R0 ;  /* 0x00000000770085a7 */ /* 0x000ea4000800007f */
[----:B--2---:R-:W-:Y:S05]  /*d360*/  @!P0 BRA `(.L_x_15) ;  /* 0xfffffffc00f08947 */ /* 0x004fea000383ffff */
[----:B------:R-:W-:Y:S05]  /*d370*/  BRA `(.L_x_231) ;  /* 0xffffff4000387947 */ /* 0x000fea000383ffff */
.L_x_20:
[----:B--2---:R2:W3:Y:S02]  /*d380*/  SYNCS.PHASECHK.TRANS64.TRYWAIT P1, [R3+URZ], R0 ;  /* 0x00000000030075a7 */ /* 0x0044e4000802017f */
[----:B---3--:R-:W-:Y:S05]  /*d390*/  @!P1 NANOSLEEP.SYNCS 0x989680 ;  /* 0x009896800000995d */ /* 0x008fea0003900000 */
[----:B------:R-:W3:Y:S02]  /*d3a0*/  @!P1 SYNCS.PHASECHK.TRANS64 P1, [R3+URZ], R0 ;  /* 0x00000000030095a7 */ /* 0x000ee4000802007f */
[----:B---3--:R-:W-:Y:S05]  /*d3b0*/  @!P1 BRA `(.L_x_20) ;  /* 0xfffffffc00f09947 */ /* 0x008fea000383ffff */
[----:B------:R-:W-:Y:S05]  /*d3c0*/  BRA `(.L_x_19) ;  /* 0xffffff4000a47947 */ /* 0x000fea000383ffff */
.L_x_25:
[----:B--2---:R-:W-:-:S04]  /*d3d0*/  IMAD.U32 R4, RZ, RZ, UR8 ;  /* 0x00000008ff047e24 */ /* 0x004fc8000f8e00ff */
[----:B------:R2:W3:Y:S03]  /*d3e0*/  SYNCS.PHASECHK.TRANS64.TRYWAIT P1, [R4+URZ], R3 ;  /* 0x00000003040075a7 */ /* 0x0004e6000802017f */
[----:B---3--:R-:W-:Y:S05]  /*d3f0*/  @!P1 NANOSLEEP.SYNCS 0x989680 ;  /* 0x009896800000995d */ /* 0x008fea0003900000 */
[----:B------:R-:W3:Y:S02]  /*d400*/  @!P1 SYNCS.PHASECHK.TRANS64 P1, [R4+URZ], R3 ;  /* 0x00000003040095a7 */ /* 0x000ee4000802007f */
[----:B---3--:R-:W-:Y:S05]  /*d410*/  @!P1 BRA `(.L_x_25) ;  /* 0xfffffffc00ec9947 */ /* 0x008fea000383ffff */
[----:B------:R-:W-:Y:S05]  /*d420*/  BRA `(.L_x_24) ;  /* 0xffffff6400ac7947 */ /* 0x000fea000383ffff */
.L_x_31:
[----:B-1----:R1:W2:Y:S02]  /*d430*/  SYNCS.PHASECHK.TRANS64.TRYWAIT P0, [R119+URZ+0x10], R0 ;  /* 0x00001000770075a7 */ /* 0x0022a4000800017f */
[----:B--2---:R-:W-:Y:S05]  /*d440*/  @!P0 NANOSLEEP.SYNCS 0x989680 ;  /* 0x009896800000895d */ /* 0x004fea0003900000 */
[----:B------:R-:W2:Y:S02]  /*d450*/  @!P0 SYNCS.PHASECHK.TRANS64 P0, [R119+URZ+0x10], R0 ;  /* 0x00001000770085a7 */ /* 0x000ea4000800007f */
[----:B--2---:R-:W-:Y:S05]  /*d460*/  @!P0 BRA `(.L_x_31) ;  /* 0xfffffffc00f08947 */ /* 0x004fea000383ffff */
[----:B------:R-:W-:Y:S05]  /*d470*/  BRA `(.L_x_232) ;  /* 0xffffff8800d47947 */ /* 0x000fea000383ffff */
.L_x_212:
[----:B------:R-:W-:Y:S01]  /*d480*/  BSSY B1, `(.L_x_233) ;  /* 0x0000006000017945 */ /* 0x000fe20003800000 */
[----:B------:R-:W-:-:S07]  /*d490*/  IMAD.MOV.U32 R15, RZ, RZ, -0x1 ;  /* 0xffffffffff0f7424 */ /* 0x000fce00078e00ff */
[----:B-----5:R-:W-:Y:S05]  /*d4a0*/  WARPSYNC.COLLECTIVE R15, `(.L_x_234) ;  /* 0x000000000f0c7348 */ /* 0x020fea0003c00000 */
[----:B------:R-:W-:Y:S02]  /*d4b0*/  ELECT P6, UR62, PT ;  /* 0x00000000003e782f */ /* 0x000fe400038c0000 */
[----:B------:R-:W-:Y:S01]  /*d4c0*/  MOV R14, UR62 ;  /* 0x0000003e000e7c02 */ /* 0x000fe20008000f00 */
[----:B-----5:R-:W-:Y:S10]  /*d4d0*/  ENDCOLLECTIVE ;  /* 0x000000000000791b */ /* 0x020ff40003800000 */
.L_x_234:
[----:B------:R-:W-:Y:S05]  /*d4e0*/  BSYNC B1 ;  /* 0x0000000000017941 */ /* 0x000fea0003800000 */
.L_x_233:
[----:B------:R-:W-:Y:S05]  /*d4f0*/  BRA `(.L_x_235) ;  /* 0xffffffec00f87947 */ /* 0x000fea000383ffff */
.L_x_215:
[----:B0-----:R0:W1:Y:S02]  /*d500*/  SYNCS.PHASECHK.TRANS64.TRYWAIT P1, [R10+URZ+0x18], R5 ;  /* 0x000018050a0075a7 */ /* 0x001064000802017f */
[----:B-1----:R-:W-:Y:S05]  /*d510*/  @!P1 NANOSLEEP.SYNCS 0x989680 ;  /* 0x009896800000995d */ /* 0x002fea0003900000 */
[----:B------:R-:W1:Y:S02]  /*d520*/  @!P1 SYNCS.PHASECHK.TRANS64 P1, [R10+URZ+0x18], R5 ;  /* 0x000018050a0095a7 */ /* 0x000e64000802007f */
[----:B-1----:R-:W-:Y:S05]  /*d530*/  @!P1 BRA `(.L_x_215) ;  /* 0xfffffffc00f09947 */ /* 0x002fea000383ffff */
[----:B------:R-:W-:Y:S05]  /*d540*/  BRA `(.L_x_236) ;  /* 0xfffffff0002c7947 */ /* 0x000fea000383ffff */
.L_x_224:
[----:B------:R-:W-:Y:S01]  /*d550*/  BSSY B0, `(.L_x_237) ;  /* 0x0000006000007945 */ /* 0x000fe20003800000 */
[----:B------:R-:W-:-:S07]  /*d560*/  IMAD.MOV.U32 R15, RZ, RZ, -0x1 ;  /* 0xffffffffff0f7424 */ /* 0x000fce00078e00ff */
[----:B-----5:R-:W-:Y:S05]  /*d570*/  WARPSYNC.COLLECTIVE R15, `(.L_x_238) ;  /* 0x000000000f0c7348 */ /* 0x020fea0003c00000 */
[----:B------:R-:W-:Y:S02]  /*d580*/  ELECT P6, UR62, PT ;  /* 0x00000000003e782f */ /* 0x000fe400038c0000 */
[----:B------:R-:W-:Y:S01]  /*d590*/  MOV R14, UR62 ;  /* 0x0000003e000e7c02 */ /* 0x000fe20008000f00 */
[----:B-----5:R-:W-:Y:S10]  /*d5a0*/  ENDCOLLECTIVE ;  /* 0x000000000000791b */ /* 0x020ff40003800000 */
.L_x_238:
[----:B------:R-:W-:Y:S05]  /*d5b0*/  BSYNC B0 ;  /* 0x0000000000007941 */ /* 0x000fea0003800000 */
.L_x_237:
[----:B------:R-:W-:Y:S05]  /*d5c0*/  BRA `(.L_x_239) ;  /* 0xfffffff800c87947 */ /* 0x000fea000383ffff */
.L_x_228:
[----:B0-----:R0:W1:Y:S02]  /*d5d0*/  SYNCS.PHASECHK.TRANS64.TRYWAIT P0, [R9+URZ], R4 ;  /* 0x00000004090075a7 */ /* 0x001064000800017f */
[----:B-1----:R-:W-:Y:S05]  /*d5e0*/  @!P0 NANOSLEEP.SYNCS 0x989680 ;  /* 0x009896800000895d */ /* 0x002fea0003900000 */
[----:B------:R-:W1:Y:S02]  /*d5f0*/  @!P0 SYNCS.PHASECHK.TRANS64 P0, [R9+URZ], R4 ;  /* 0x00000004090085a7 */ /* 0x000e64000800007f */
[----:B-1----:R-:W-:Y:S05]  /*d600*/  @!P0 BRA `(.L_x_228) ;  /* 0xfffffffc00f08947 */ /* 0x002fea000383ffff */
[----:B------:R-:W-:Y:S05]  /*d610*/  BRA `(.L_x_240) ;  /* 0xfffffffc00087947 */ /* 0x000fea000383ffff */
.L_x_229:
[----:B0-----:R0:W1:Y:S02]  /*d620*/  SYNCS.PHASECHK.TRANS64.TRYWAIT P0, [R6+URZ], R5 ;  /* 0x00000005060075a7 */ /* 0x001064000800017f */
[----:B-1----:R-:W-:Y:S05]  /*d630*/  @!P0 NANOSLEEP.SYNCS 0x989680 ;  /* 0x009896800000895d */ /* 0x002fea0003900000 */
[----:B------:R-:W1:Y:S02]  /*d640*/  @!P0 SYNCS.PHASECHK.TRANS64 P0, [R6+URZ], R5 ;  /* 0x00000005060085a7 */ /* 0x000e64000800007f */
[----:B-1----:R-:W-:Y:S05]  /*d650*/  @!P0 BRA `(.L_x_229) ;  /* 0xfffffffc00f08947 */ /* 0x002fea000383ffff */
[----:B------:R-:W-:Y:S05]  /*d660*/  BRA `(.L_x_241) ;  /* 0xfffffffc00107947 */ /* 0x000fea000383ffff */
.L_x_242:
[----:B------:R-:W-:-:S00]  /*d670*/  BRA `(.L_x_242) ;  /* 0xfffffffc00fc7947 */ /* 0x000fc0000383ffff */
[----:B------:R-:W-:-:S00]  /*d680*/  NOP ;  /* 0x0000000000007918 */ /* 0x000fc00000000000 */
[----:B------:R-:W-:-:S00]  /*d690*/  NOP ;  /* 0x0000000000007918 */ /* 0x000fc00000000000 */
[----:B------:R-:W-:-:S00]  /*d6a0*/  NOP ;  /* 0x0000000000007918 */ /* 0x000fc00000000000 */
[----:B------:R-:W-:-:S00]  /*d6b0*/  NOP ;  /* 0x0000000000007918 */ /* 0x000fc00000000000 */
[----:B------:R-:W-:-:S00]  /*d6c0*/  NOP ;  /* 0x0000000000007918 */ /* 0x000fc00000000000 */
[----:B------:R-:W-:-:S00]  /*d6d0*/  NOP ;  /* 0x0000000000007918 */ /* 0x000fc00000000000 */
[----:B------:R-:W-:-:S00]  /*d6e0*/  NOP ;  /* 0x0000000000007918 */ /* 0x000fc00000000000 */
[----:B------:R-:W-:-:S00]  /*d6f0*/  NOP ;  /* 0x0000000000007918 */ /* 0x000fc00000000000 */
.L_x_243:


//--------------------- .nv.global.init           --------------------------
	.section	.nv.global.init,"aw",@progbits
.nv.global.init:
	.type		$str$22,@object
	.size		$str$22,($str$23 - $str$22)
$str$22:
        /*0000*/ 	.byte	0x6b, 0x5f, 0x74, 0x69, 0x6c, 0x65, 0x5f, 0x63, 0x6f, 0x75, 0x6e, 0x74, 0x20, 0x3e, 0x3d, 0x20
        /*0010*/ 	.byte	0x31, 0x00
	.type		$str$23,@object
	.size		$str$23,(__unnamed_1 - $str$23)
$str$23:
        /*0012*/ 	.byte	0x2f, 0x74, 0x6d, 0x70, 0x2f, 0x63, 0x75, 0x74, 0x6c, 0x61, 0x73, 0x73, 0x5f, 0x73, 0x77, 0x65
        /*0022*/ 	.byte	0x65, 0x70, 0x5f, 0x73, 0x72, 0x63, 0x2f, 0x69, 0x6e, 0x63, 0x6c, 0x75, 0x64, 0x65, 0x2f, 0x63
        /*0032*/ 	.byte	0x75, 0x74, 0x6c, 0x61, 0x73, 0x73, 0x2f, 0x67, 0x65, 0x6d, 0x6d, 0x2f, 0x63, 0x6f, 0x6c, 0x6c
        /*0042*/ 	.byte	0x65, 0x63, 0x74, 0x69, 0x76, 0x65, 0x2f, 0x73, 0x6d, 0x39, 0x30, 0x5f, 0x6d, 0x6d, 0x61, 0x5f
        /*0052*/ 	.byte	0x74, 0x6d, 0x61, 0x5f, 0x67, 0x6d, 0x6d, 0x61, 0x5f, 0x73, 0x73, 0x5f, 0x77, 0x61, 0x72, 0x70
        /*0062*/ 	.byte	0x73, 0x70, 0x65, 0x63, 0x69, 0x61, 0x6c, 0x69, 0x7a, 0x65, 0x64, 0x2e, 0x68, 0x70, 0x70, 0x00
	.type		__unnamed_1,@object
	.size		__unnamed_1,(.L_0 - __unnamed_1)
__unnamed_1:
        /*0072*/ 	.byte	0x76, 0x6f, 0x69, 0x64, 0x20, 0x63, 0x75, 0x74, 0x6c, 0x61, 0x73, 0x73, 0x3a, 0x3a, 0x67, 0x65
        /* <DEDUP_REMOVED lines=179> */
        /*0bb2*/ 	.byte	0x6e, 0x74, 0x69, 0x74, 0x79, 0x5d, 0x00
.L_0:


//--------------------- .nv.shared._ZN7cutlass13device_kernelINS_4gemm6kernel13GemmUniversalIN4cute5tupleIJiiiiEEENS1_10collective13CollectiveMmaINS1_34MainloopSm90TmaGmmaWarpSpecializedILi3ENS5_IJNS4_1CILi1EEESB_SB_EEENS1_32KernelTmaWarpSpecializedPingpongEEENS5_IJNSA_ILi64EEENSA_ILi176EEENSA_ILi128EEEEEENS_6half_tENS5_IJlSB_lEEESJ_SK_NS4_8TiledMMAINS4_8MMA_AtomIJNS4_4SM904GMMA25MMA_64x16x16_F32F16F16_SSILNSO_5MajorE0ELSQ_0ELNSO_7ScaleInE1ELSR_1EEEEEENS4_6LayoutISC_NS5_IJNSA_ILi0EEESV_SV_EEEEENS5_IJNS4_10UnderscoreESY_SY_EEEEENS4_13SM90_TMA_LOADENS4_14ComposedLayoutINS4_7SwizzleILi3ELi4ELi3EEENS4_18smem_ptr_flag_bitsILi16EEENSU_INS5_IJNSA_ILi8EEESF_EEENS5_IJSF_SB_EEEEEEEvNS4_8identityES11_S1B_vS1C_EENS_8epilogue10collective6detail29Sm90TmaWarpSpecializedAdapterINS1F_15DefaultEpilogueISJ_SK_SK_NS1E_6thread17LinearCombinationISJ_Li1EffLNS1J_9ScaleType4KindE0ELNS_15FloatRoundStyleE2ESJ_EENS1_15EpilogueDefaultEEEEEvvEEEEvNT_6ParamsE --------------------------
	.section	.nv.shared._ZN7cutlass13device_kernelINS_4gemm6kernel13GemmUniversalIN4cute5tupleIJiiiiEEENS1_10collective13CollectiveMmaINS1_34MainloopSm90TmaGmmaWarpSpecializedILi3ENS5_IJNS4_1CILi1EEESB_SB_EEENS1_32KernelTmaWarpSpecializedPingpongEEENS5_IJNSA_ILi64EEENSA_ILi176EEENSA_ILi128EEEEEENS_6half_tENS5_IJlSB_lEEESJ_SK_NS4_8TiledMMAINS4_8MMA_AtomIJNS4_4SM904GMMA25MMA_64x16x16_F32F16F16_SSILNSO_5MajorE0ELSQ_0ELNSO_7ScaleInE1ELSR_1EEEEEENS4_6LayoutISC_NS5_IJNSA_ILi0EEESV_SV_EEEEENS5_IJNS4_10UnderscoreESY_SY_EEEEENS4_13SM90_TMA_LOADENS4_14ComposedLayoutINS4_7SwizzleILi3ELi4ELi3EEENS4_18smem_ptr_flag_bitsILi16EEENSU_INS5_IJNSA_ILi8EEESF_EEENS5_IJSF_SB_EEEEEEEvNS4_8identityES11_S1B_vS1C_EENS_8epilogue10collective6detail29Sm90TmaWarpSpecializedAdapterINS1F_15DefaultEpilogueISJ_SK_SK_NS1E_6thread17LinearCombinationISJ_Li1EffLNS1J_9ScaleType4KindE0ELNS_15FloatRoundStyleE2ESJ_EENS1_15EpilogueDefaultEEEEEvvEEEEvNT_6ParamsE,"aw",@nobits
	.sectionflags	@""
	.align	16
	.zero		1024


//--------------------- .nv.shared.reserved.0     --------------------------
	.section	.nv.shared.reserved.0,"aw",@nobits
	.weak		__nv_reservedSMEM_offset_0_alias
	.size		__nv_reservedSMEM_offset_0_alias, 0, 0
	.other		__nv_reservedSMEM_offset_0_alias,@"STO_CUDA_RESERVED_SHARED STV_DEFAULT"
__nv_reservedSMEM_offset_0_alias:
	.zero		0


//--------------------- .nv.global                --------------------------
	.section	.nv.global,"aw",@nobits
.nv.global:
	.type		_ZN39_INTERNAL_b3efc6b2_4_k_cu_f2c9ebb5_76494cute1_E,@object
	.size		_ZN39_INTERNAL_b3efc6b2_4_k_cu_f2c9ebb5_76494cute1_E,(_ZN39_INTERNAL_b3efc6b2_4_k_cu_f2c9ebb5_76494cuda3std3__45__cpo6cbeginE - _ZN39_INTERNAL_b3efc6b2_4_k_cu_f2c9ebb5_76494cute1_E)
_ZN39_INTERNAL_b3efc6b2_4_k_cu_f2c9ebb5_76494cute1_E:
	.zero		1
	.type		_ZN39_INTERNAL_b3efc6b2_4_k_cu_f2c9ebb5_76494cuda3std3__45__cpo6cbeginE,@object
	.size		_ZN39_INTERNAL_b3efc6b2_4_k_cu_f2c9ebb5_76494cuda3std3__45__cpo6cbeginE,(_ZN39_INTERNAL_b3efc6b2_4_k_cu_f2c9ebb5_76494cuda3std3__48in_placeE - _ZN39_INTERNAL_b3efc6b2_4_k_cu_f2c9ebb5_76494cuda3std3__45__cpo6cbeginE)
_ZN39_INTERNAL_b3efc6b2_4_k_cu_f2c9ebb5_76494cuda3std3__45__cpo6cbeginE:
	.zero		1
	.type		_ZN39_INTERNAL_b3efc6b2_4_k_cu_f2c9ebb5_76494cuda3std3__48in_placeE,@object
	.size		_ZN39_INTERNAL_b3efc6b2_4_k_cu_f2c9ebb5_76494cuda3std3__48in_placeE,(_ZN39_INTERNAL_b3efc6b2_4_k_cu_f2c9ebb5_76494cuda3std6ranges3__45__cpo9iter_moveE - _ZN39_INTERNAL_b3efc6b2_4_k_cu_f2c9ebb5_76494cuda3std3__48in_placeE)
_ZN39_INTERNAL_b3efc6b2_4_k_cu_f2c9ebb5_76494cuda3std3__48in_placeE:
	.zero		1
	.type		_ZN39_INTERNAL_b3efc6b2_4_k_cu_f2c9ebb5_76494cuda3std6ranges3__45__cpo9iter_moveE,@object
	.size		_ZN39_INTERNAL_b3efc6b2_4_k_cu_f2c9ebb5_76494cuda3std6ranges3__45__cpo9iter_moveE,(_ZN39_INTERNAL_b3efc6b2_4_k_cu_f2c9ebb5_76494cuda3std3__45__cpo5beginE - _ZN39_INTERNAL_b3efc6b2_4_k_cu_f2c9ebb5_76494cuda3std6ranges3__45__cpo9iter_moveE)
_ZN39_INTERNAL_b3efc6b2_4_k_cu_f2c9ebb5_76494cuda3std6ranges3__45__cpo9iter_moveE:
	.zero		1
	.type		_ZN39_INTERNAL_b3efc6b2_4_k_cu_f2c9ebb5_76494cuda3std3__45__cpo5beginE,@object
	.size		_ZN39_INTERNAL_b3efc6b2_4_k_cu_f2c9ebb5_76494cuda3std3__45__cpo5beginE,(_ZN39_INTERNAL_b3efc6b2_4_k_cu_f2c9ebb5_76494cuda3std3__441_GLOBAL__N__b3efc6b2_4_k_cu_f2c9ebb5_76496ignoreE - _ZN39_INTERNAL_b3efc6b2_4_k_cu_f2c9ebb5_76494cuda3std3__45__cpo5beginE)
_ZN39_INTERNAL_b3efc6b2_4_k_cu_f2c9ebb5_76494cuda3std3__45__cpo5beginE:
	.zero		1
	.type		_ZN39_INTERNAL_b3efc6b2_4_k_cu_f2c9ebb5_76494cuda3std3__441_GLOBAL__N__b3efc6b2_4_k_cu_f2c9ebb5_76496ignoreE,@object
	.size		_ZN39_INTERNAL_b3efc6b2_4_k_cu_f2c9ebb5_76494cuda3std3__441_GLOBAL__N__b3efc6b2_4_k_cu_f2c9ebb5_76496ignoreE,(_ZN39_INTERNAL_b3efc6b2_4_k_cu_f2c9ebb5_76494cute7productE - _ZN39_INTERNAL_b3efc6b2_4_k_cu_f2c9ebb5_76494cuda3std3__441_GLOBAL__N__b3efc6b2_4_k_cu_f2c9ebb5_76496ignoreE)
_ZN39_INTERNAL_b3efc6b2_4_k_cu_f2c9ebb5_76494cuda3std3__441_GLOBAL__N__b3efc6b2_4_k_cu_f2c9ebb5_76496ignoreE:
	.zero		1
	.type		_ZN39_INTERNAL_b3efc6b2_4_k_cu_f2c9ebb5_76494cute7productE,@object
	.size		_ZN39_INTERNAL_b3efc6b2_4_k_cu_f2c9ebb5_76494cute7productE,(_ZN39_INTERNAL_b3efc6b2_4_k_cu_f2c9ebb5_76494cuda3std3__45__cpo3endE - _ZN39_INTERNAL_b3efc6b2_4_k_cu_f2c9ebb5_76494cute7productE)
_ZN39_INTERNAL_b3efc6b2_4_k_cu_f2c9ebb5_76494cute7productE:
	.zero		1
	.type		_ZN39_INTERNAL_b3efc6b2_4_k_cu_f2c9ebb5_76494cuda3std3__45__cpo3endE,@object
	.size		_ZN39_INTERNAL_b3efc6b2_4_k_cu_f2c9ebb5_76494cuda3std3__45__cpo3endE,(_ZN39_INTERNAL_b3efc6b2_4_k_cu_f2c9ebb5_76494cuda3std3__419piecewise_constructE - _ZN39_INTERNAL_b3efc6b2_4_k_cu_f2c9ebb5_76494cuda3std3__45__cpo3endE)
_ZN39_INTERNAL_b3efc6b2_4_k_cu_f2c9ebb5_76494cuda3std3__45__cpo3endE:
	.zero		1
	.type		_ZN39_INTERNAL_b3efc6b2_4_k_cu_f2c9ebb5_76494cuda3std3__419piecewise_constructE,@object
	.size		_ZN39_INTERNAL_b3efc6b2_4_k_cu_f2c9ebb5_76494cuda3std3__419piecewise_constructE,(_ZN39_INTERNAL_b3efc6b2_4_k_cu_f2c9ebb5_76494cuda3std3__45__cpo4cendE - _ZN39_INTERNAL_b3efc6b2_4_k_cu_f2c9ebb5_76494cuda3std3__419piecewise_constructE)
_ZN39_INTERNAL_b3efc6b2_4_k_cu_f2c9ebb5_76494cuda3std3__419piecewise_constructE:
	.zero		1
	.type		_ZN39_INTERNAL_b3efc6b2_4_k_cu_f2c9ebb5_76494cuda3std3__45__cpo4cendE,@object
	.size		_ZN39_INTERNAL_b3efc6b2_4_k_cu_f2c9ebb5_76494cuda3std3__45__cpo4cendE,(_ZN39_INTERNAL_b3efc6b2_4_k_cu_f2c9ebb5_76494cuda3std6ranges3__45__cpo4swapE - _ZN39_INTERNAL_b3efc6b2_4_k_cu_f2c9ebb5_76494cuda3std3__45__cpo4cendE)
_ZN39_INTERNAL_b3efc6b2_4_k_cu_f2c9ebb5_76494cuda3std3__45__cpo4cendE:
	.zero		1
	.type		_ZN39_INTERNAL_b3efc6b2_4_k_cu_f2c9ebb5_76494cuda3std6ranges3__45__cpo4swapE,@object
	.size		_ZN39_INTERNAL_b3efc6b2_4_k_cu_f2c9ebb5_76494cuda3std6ranges3__45__cpo4swapE,(.L_8 - _ZN39_INTERNAL_b3efc6b2_4_k_cu_f2c9ebb5_76494cuda3std6ranges3__45__cpo4swapE)
_ZN39_INTERNAL_b3efc6b2_4_k_cu_f2c9ebb5_76494cuda3std6ranges3__45__cpo4swapE:
	.zero		1
.L_8:


//--------------------- .nv.constant0._ZN7cutlass13device_kernelINS_4gemm6kernel13GemmUniversalIN4cute5tupleIJiiiiEEENS1_10collective13CollectiveMmaINS1_34MainloopSm90TmaGmmaWarpSpecializedILi3ENS5_IJNS4_1CILi1EEESB_SB_EEENS1_32KernelTmaWarpSpecializedPingpongEEENS5_IJNSA_ILi64EEENSA_ILi176EEENSA_ILi128EEEEEENS_6half_tENS5_IJlSB_lEEESJ_SK_NS4_8TiledMMAINS4_8MMA_AtomIJNS4_4SM904GMMA25MMA_64x16x16_F32F16F16_SSILNSO_5MajorE0ELSQ_0ELNSO_7ScaleInE1ELSR_1EEEEEENS4_6LayoutISC_NS5_IJNSA_ILi0EEESV_SV_EEEEENS5_IJNS4_10UnderscoreESY_SY_EEEEENS4_13SM90_TMA_LOADENS4_14ComposedLayoutINS4_7SwizzleILi3ELi4ELi3EEENS4_18smem_ptr_flag_bitsILi16EEENSU_INS5_IJNSA_ILi8EEESF_EEENS5_IJSF_SB_EEEEEEEvNS4_8identityES11_S1B_vS1C_EENS_8epilogue10collective6detail29Sm90TmaWarpSpecializedAdapterINS1F_15DefaultEpilogueISJ_SK_SK_NS1E_6thread17LinearCombinationISJ_Li1EffLNS1J_9ScaleType4KindE0ELNS_15FloatRoundStyleE2ESJ_EENS1_15EpilogueDefaultEEEEEvvEEEEvNT_6ParamsE --------------------------
	.section	.nv.constant0._ZN7cutlass13device_kernelINS_4gemm6kernel13GemmUniversalIN4cute5tupleIJiiiiEEENS1_10collective13CollectiveMmaINS1_34MainloopSm90TmaGmmaWarpSpecializedILi3ENS5_IJNS4_1CILi1EEESB_SB_EEENS1_32KernelTmaWarpSpecializedPingpongEEENS5_IJNSA_ILi64EEENSA_ILi176EEENSA_ILi128EEEEEENS_6half_tENS5_IJlSB_lEEESJ_SK_NS4_8TiledMMAINS4_8MMA_AtomIJNS4_4SM904GMMA25MMA_64x16x16_F32F16F16_SSILNSO_5MajorE0ELSQ_0ELNSO_7ScaleInE1ELSR_1EEEEEENS4_6LayoutISC_NS5_IJNSA_ILi0EEESV_SV_EEEEENS5_IJNS4_10UnderscoreESY_SY_EEEEENS4_13SM90_TMA_LOADENS4_14ComposedLayoutINS4_7SwizzleILi3ELi4ELi3EEENS4_18smem_ptr_flag_bitsILi16EEENSU_INS5_IJNSA_ILi8EEESF_EEENS5_IJSF_SB_EEEEEEEvNS4_8identityES11_S1B_vS1C_EENS_8epilogue10collective6detail29Sm90TmaWarpSpecializedAdapterINS1F_15DefaultEpilogueISJ_SK_SK_NS1E_6thread17LinearCombinationISJ_Li1EffLNS1J_9ScaleType4KindE0ELNS_15FloatRoundStyleE2ESJ_EENS1_15EpilogueDefaultEEEEEvvEEEEvNT_6ParamsE,"a",@progbits
	.sectionflags	@""
	.align	4
.nv.constant0._ZN7cutlass13device_kernelINS_4gemm6kernel13GemmUniversalIN4cute5tupleIJiiiiEEENS1_10collective13CollectiveMmaINS1_34MainloopSm90TmaGmmaWarpSpecializedILi3ENS5_IJNS4_1CILi1EEESB_SB_EEENS1_32KernelTmaWarpSpecializedPingpongEEENS5_IJNSA_ILi64EEENSA_ILi176EEENSA_ILi128EEEEEENS_6half_tENS5_IJlSB_lEEESJ_SK_NS4_8TiledMMAINS4_8MMA_AtomIJNS4_4SM904GMMA25MMA_64x16x16_F32F16F16_SSILNSO_5MajorE0ELSQ_0ELNSO_7ScaleInE1ELSR_1EEEEEENS4_6LayoutISC_NS5_IJNSA_ILi0EEESV_SV_EEEEENS5_IJNS4_10UnderscoreESY_SY_EEEEENS4_13SM90_TMA_LOADENS4_14ComposedLayoutINS4_7SwizzleILi3ELi4ELi3EEENS4_18smem_ptr_flag_bitsILi16EEENSU_INS5_IJNSA_ILi8EEESF_EEENS5_IJSF_SB_EEEEEEEvNS4_8identityES11_S1B_vS1C_EENS_8epilogue10collective6detail29Sm90TmaWarpSpecializedAdapterINS1F_15DefaultEpilogueISJ_SK_SK_NS1E_6thread17LinearCombinationISJ_Li1EffLNS1J_9ScaleType4KindE0ELNS_15FloatRoundStyleE2ESJ_EENS1_15EpilogueDefaultEEEEEvvEEEEvNT_6ParamsE:
	.zero		1664


//--------------------- SYMBOLS --------------------------

	.type		.nv.reservedSmem.offset0,@object
	.size		.nv.reservedSmem.offset0,0x4
	.type		__assertfail,@function
